	.headerflags	@"EF_CUDA_TEXMODE_UNIFIED EF_CUDA_64BIT_ADDRESS EF_CUDA_ACCELERATORS EF_CUDA_SM90 EF_CUDA_VIRTUAL_SM(EF_CUDA_SM90)"
	.elftype	@"ET_EXEC"


//--------------------- .nv.info                  --------------------------
	.section	.nv.info,"",@"SHT_CUDA_INFO"
	.align	4


	//----- nvinfo : EIATTR_REGCOUNT
	.align		4
        /*0000*/ 	.byte	0x04, 0x2f
        /*0002*/ 	.short	(.L_1 - .L_0)
	.align		4
.L_0:
        /*0004*/ 	.word	index@(triton_poi_fused__to_copy__unsafe_index_add_arange_clamp_mul_sub_0)
        /*0008*/ 	.word	0x00000050


	//----- nvinfo : EIATTR_MIN_STACK_SIZE
	.align		4
.L_1:
        /*000c*/ 	.byte	0x04, 0x12
        /*000e*/ 	.short	(.L_3 - .L_2)
	.align		4
.L_2:
        /*0010*/ 	.word	index@(triton_poi_fused__to_copy__unsafe_index_add_arange_clamp_mul_sub_0)
        /*0014*/ 	.word	0x00000000


	//----- nvinfo : EIATTR_FRAME_SIZE
	.align		4
.L_3:
        /*0018*/ 	.byte	0x04, 0x11
        /*001a*/ 	.short	(.L_5 - .L_4)
	.align		4
.L_4:
        /*001c*/ 	.word	index@(triton_poi_fused__to_copy__unsafe_index_add_arange_clamp_mul_sub_0)
        /*0020*/ 	.word	0x00000000


	//----- nvinfo : EIATTR_MIN_STACK_SIZE
	.align		4
.L_5:
        /*0024*/ 	.byte	0x04, 0x12
        /*0026*/ 	.short	(.L_7 - .L_6)
	.align		4
.L_6:
        /*0028*/ 	.word	index@(triton_poi_fused__to_copy__unsafe_index_add_arange_clamp_mul_sub_0)
        /*002c*/ 	.word	0x00000000
.L_7:


//--------------------- .nv.info.triton_poi_fused__to_copy__unsafe_index_add_arange_clamp_mul_sub_0 --------------------------
	.section	.nv.info.triton_poi_fused__to_copy__unsafe_index_add_arange_clamp_mul_sub_0,"",@"SHT_CUDA_INFO"
	.sectionflags	@""
	.align	4


	//----- nvinfo : EIATTR_CUDA_API_VERSION
	.align		4
        /*0000*/ 	.byte	0x04, 0x37
        /*0002*/ 	.short	(.L_9 - .L_8)
.L_8:
        /*0004*/ 	.word	0x0000007c


	//----- nvinfo : EIATTR_KPARAM_INFO
	.align		4
.L_9:
        /*0008*/ 	.byte	0x04, 0x17
        /*000a*/ 	.short	(.L_11 - .L_10)
.L_10:
        /*000c*/ 	.word	0x00000000
        /*0010*/ 	.short	0x0003
        /*0012*/ 	.short	0x0018
        /*0014*/ 	.byte	0x00, 0xf0, 0x11, 0x00


	//----- nvinfo : EIATTR_KPARAM_INFO
	.align		4
.L_11:
        /*0018*/ 	.byte	0x04, 0x17
        /*001a*/ 	.short	(.L_13 - .L_12)
.L_12:
        /*001c*/ 	.word	0x00000000
        /*0020*/ 	.short	0x0002
        /*0022*/ 	.short	0x0010
        /*0024*/ 	.byte	0x00, 0xf4, 0x21, 0x00


	//----- nvinfo : EIATTR_KPARAM_INFO
	.align		4
.L_13:
        /*0028*/ 	.byte	0x04, 0x17
        /*002a*/ 	.short	(.L_15 - .L_14)
.L_14:
        /*002c*/ 	.word	0x00000000
        /*0030*/ 	.short	0x0001
        /*0032*/ 	.short	0x0008
        /*0034*/ 	.byte	0x00, 0xf4, 0x21, 0x00


	//----- nvinfo : EIATTR_KPARAM_INFO
	.align		4
.L_15:
        /*0038*/ 	.byte	0x04, 0x17
        /*003a*/ 	.short	(.L_17 - .L_16)
.L_16:
        /*003c*/ 	.word	0x00000000
        /*0040*/ 	.short	0x0000
        /*0042*/ 	.short	0x0000
        /*0044*/ 	.byte	0x00, 0xf4, 0x21, 0x00


	//----- nvinfo : EIATTR_SPARSE_MMA_MASK
	.align		4
.L_17:
        /*0048*/ 	.byte	0x03, 0x50
        /*004a*/ 	.short	0x0000


	//----- nvinfo : EIATTR_MAXREG_COUNT
	.align		4
        /*004c*/ 	.byte	0x03, 0x1b
        /*004e*/ 	.short	0x00ff


	//----- nvinfo : EIATTR_EXIT_INSTR_OFFSETS
	.align		4
        /*0050*/ 	.byte	0x04, 0x1c
        /*0052*/ 	.short	(.L_19 - .L_18)


	//   ....[0]....
.L_18:
        /*0054*/ 	.word	0x00002660


	//   ....[1]....
        /*0058*/ 	.word	0x00002680


	//----- nvinfo : EIATTR_REQNTID
	.align		4
.L_19:
        /*005c*/ 	.byte	0x04, 0x10
        /*005e*/ 	.short	(.L_21 - .L_20)
.L_20:
        /*0060*/ 	.word	0x00000080
        /*0064*/ 	.word	0x00000001
        /*0068*/ 	.word	0x00000001


	//----- nvinfo : EIATTR_CBANK_PARAM_SIZE
	.align		4
.L_21:
        /*006c*/ 	.byte	0x03, 0x19
        /*006e*/ 	.short	0x001c


	//----- nvinfo : EIATTR_PARAM_CBANK
	.align		4
        /*0070*/ 	.byte	0x04, 0x0a
        /*0072*/ 	.short	(.L_23 - .L_22)
	.align		4
.L_22:
        /*0074*/ 	.word	index@(.nv.constant0.triton_poi_fused__to_copy__unsafe_index_add_arange_clamp_mul_sub_0)
        /*0078*/ 	.short	0x0210
        /*007a*/ 	.short	0x001c


	//----- nvinfo : EIATTR_SW_WAR
	.align		4
.L_23:
        /*007c*/ 	.byte	0x04, 0x36
        /*007e*/ 	.short	(.L_25 - .L_24)
.L_24:
        /*0080*/ 	.word	0x00000008
.L_25:


//--------------------- .nv.callgraph             --------------------------
	.section	.nv.callgraph,"",@"SHT_CUDA_CALLGRAPH"
	.align	4
	.sectionentsize	8
	.align		4
        /*0000*/ 	.word	0x00000000
	.align		4
        /*0004*/ 	.word	0xffffffff
	.align		4
        /*0008*/ 	.word	0x00000000
	.align		4
        /*000c*/ 	.word	0xfffffffe
	.align		4
        /*0010*/ 	.word	0x00000000
	.align		4
        /*0014*/ 	.word	0xfffffffd
	.align		4
        /*0018*/ 	.word	0x00000000
	.align		4
        /*001c*/ 	.word	0xfffffffc


//--------------------- .text.triton_poi_fused__to_copy__unsafe_index_add_arange_clamp_mul_sub_0 --------------------------
	.section	.text.triton_poi_fused__to_copy__unsafe_index_add_arange_clamp_mul_sub_0,"ax",@progbits
	.align	128
        .global         triton_poi_fused__to_copy__unsafe_index_add_arange_clamp_mul_sub_0
        .type           triton_poi_fused__to_copy__unsafe_index_add_arange_clamp_mul_sub_0,@function
        .size           triton_poi_fused__to_copy__unsafe_index_add_arange_clamp_mul_sub_0,(.L_x_1 - triton_poi_fused__to_copy__unsafe_index_add_arange_clamp_mul_sub_0)
        .other          triton_poi_fused__to_copy__unsafe_index_add_arange_clamp_mul_sub_0,@"STO_CUDA_ENTRY STV_DEFAULT"
triton_poi_fused__to_copy__unsafe_index_add_arange_clamp_mul_sub_0:
.text.triton_poi_fused__to_copy__unsafe_index_add_arange_clamp_mul_sub_0:
[----:B------:R-:W0:Y:S01]  /*0000*/  LDC R1, c[0x0][0x28] ;  /* 0x00000a00ff017b82 */ /* 0x000e220000000800 */
[----:B------:R-:W1:Y:S01]  /*0010*/  S2R R5, SR_TID.X ;  /* 0x0000000000057919 */ /* 0x000e620000002100 */
[----:B------:R-:W-:Y:S01]  /*0020*/  IMAD.MOV.U32 R56, RZ, RZ, 0x3c5b2f17 ;  /* 0x3c5b2f17ff387424 */ /* 0x000fe200078e00ff */
[----:B------:R-:W-:Y:S01]  /*0030*/  ULDC.64 UR6, c[0x0][0x218] ;  /* 0x0000860000067ab9 */ /* 0x000fe20000000a00 */
[----:B------:R-:W-:Y:S01]  /*0040*/  IMAD.MOV.U32 R63, RZ, RZ, RZ ;  /* 0x000000ffff3f7224 */ /* 0x000fe200078e00ff */
[----:B------:R-:W2:Y:S01]  /*0050*/  S2R R0, SR_CTAID.X ;  /* 0x0000000000007919 */ /* 0x000ea20000002500 */
[----:B------:R-:W-:Y:S01]  /*0060*/  ULDC.64 UR4, c[0x0][0x208] ;  /* 0x0000820000047ab9 */ /* 0x000fe20000000a00 */
[----:B-1----:R-:W-:-:S05]  /*0070*/  LOP3.LUT R5, R5, 0x7f, RZ, 0xc0, !PT ;  /* 0x0000007f05057812 */ /* 0x002fca00078ec0ff */
[----:B--2---:R-:W-:-:S04]  /*0080*/  IMAD R5, R0, 0x400, R5 ;  /* 0x0000040000057824 */ /* 0x004fc800078e0205 */
[C---:B------:R-:W-:Y:S01]  /*0090*/  VIADD R8, R5.reuse, 0x80 ;  /* 0x0000008005087836 */ /* 0x040fe20000000000 */
[----:B------:R-:W-:Y:S01]  /*00a0*/  IADD3 R12, R5, 0x200, RZ ;  /* 0x00000200050c7810 */ /* 0x000fe20007ffe0ff */
[----:B------:R-:W-:Y:S02]  /*00b0*/  VIADD R71, R5, 0x100 ;  /* 0x0000010005477836 */ /* 0x000fe40000000000 */
[C---:B------:R-:W-:Y:S01]  /*00c0*/  IMAD.HI R73, R8.reuse, 0x17753347, RZ ;  /* 0x1775334708497827 */ /* 0x040fe200078e02ff */
[----:B------:R-:W-:-:S03]  /*00d0*/  ISETP.GE.AND P2, PT, R8, 0x105eac, PT ;  /* 0x00105eac0800780c */ /* 0x000fc60003f46270 */
[----:B------:R-:W-:Y:S01]  /*00e0*/  IMAD.HI R0, R8, 0x6d978b8f, RZ ;  /* 0x6d978b8f08007827 */ /* 0x000fe200078e02ff */
[----:B------:R-:W-:-:S03]  /*00f0*/  SHF.R.U32.HI R4, RZ, 0x1f, R73 ;  /* 0x0000001fff047819 */ /* 0x000fc60000011649 */
[----:B------:R-:W-:Y:S01]  /*0100*/  IMAD.HI R2, R71, 0x6d978b8f, RZ ;  /* 0x6d978b8f47027827 */ /* 0x000fe200078e02ff */
[----:B------:R-:W-:Y:S02]  /*0110*/  SHF.R.U32.HI R3, RZ, 0x1f, R0 ;  /* 0x0000001fff037819 */ /* 0x000fe40000011600 */
[----:B------:R-:W-:Y:S01]  /*0120*/  LEA.HI.SX32 R73, R73, R4, 0x13 ;  /* 0x0000000449497211 */ /* 0x000fe200078f9aff */
[----:B------:R-:W-:Y:S01]  /*0130*/  IMAD.HI R24, R71, 0x17753347, RZ ;  /* 0x1775334747187827 */ /* 0x000fe200078e02ff */
[----:B------:R-:W-:Y:S02]  /*0140*/  SHF.R.U32.HI R7, RZ, 0x1f, R2 ;  /* 0x0000001fff077819 */ /* 0x000fe40000011602 */
[----:B------:R-:W-:Y:S01]  /*0150*/  LEA.HI.SX32 R3, R0, R3, 0x19 ;  /* 0x0000000300037211 */ /* 0x000fe200078fcaff */
[----:B------:R-:W-:Y:S01]  /*0160*/  VIADD R59, R5, 0x180 ;  /* 0x00000180053b7836 */ /* 0x000fe20000000000 */
[----:B------:R-:W-:Y:S01]  /*0170*/  LEA.HI.SX32 R4, R2, R7, 0x19 ;  /* 0x0000000702047211 */ /* 0x000fe200078fcaff */
[----:B------:R-:W-:Y:S01]  /*0180*/  IMAD.HI R2, R12, 0x6d978b8f, RZ ;  /* 0x6d978b8f0c027827 */ /* 0x000fe200078e02ff */
[----:B------:R-:W-:-:S03]  /*0190*/  SHF.R.U32.HI R7, RZ, 0x1f, R24 ;  /* 0x0000001fff077819 */ /* 0x000fc60000011618 */
[----:B------:R-:W-:Y:S01]  /*01a0*/  IMAD.HI R0, R59, 0x6d978b8f, RZ ;  /* 0x6d978b8f3b007827 */ /* 0x000fe200078e02ff */
[----:B------:R-:W-:-:S03]  /*01b0*/  LEA.HI.SX32 R24, R24, R7, 0x13 ;  /* 0x0000000718187211 */ /* 0x000fc600078f9aff */
[----:B------:R-:W-:Y:S01]  /*01c0*/  IMAD.HI R66, R59, 0x17753347, RZ ;  /* 0x177533473b427827 */ /* 0x000fe200078e02ff */
[----:B------:R-:W-:-:S03]  /*01d0*/  SHF.R.U32.HI R7, RZ, 0x1f, R0 ;  /* 0x0000001fff077819 */ /* 0x000fc60000011600 */
[----:B------:R-:W-:Y:S01]  /*01e0*/  VIADD R10, R5, 0x280 ;  /* 0x00000280050a7836 */ /* 0x000fe20000000000 */
[----:B------:R-:W-:Y:S01]  /*01f0*/  SHF.R.U32.HI R9, RZ, 0x1f, R66 ;  /* 0x0000001fff097819 */ /* 0x000fe20000011642 */
[----:B------:R-:W-:Y:S01]  /*0200*/  IMAD.HI R55, R12, 0x17753347, RZ ;  /* 0x177533470c377827 */ /* 0x000fe200078e02ff */
[----:B------:R-:W-:Y:S02]  /*0210*/  LEA.HI.SX32 R14, R0, R7, 0x19 ;  /* 0x00000007000e7211 */ /* 0x000fe400078fcaff */
[----:B------:R-:W-:Y:S01]  /*0220*/  LEA.HI.SX32 R66, R66, R9, 0x13 ;  /* 0x0000000942427211 */ /* 0x000fe200078f9aff */
[C---:B------:R-:W-:Y:S01]  /*0230*/  IMAD R9, R3.reuse, -0x12b, R8 ;  /* 0xfffffed503097824 */ /* 0x040fe200078e0208 */
[----:B------:R-:W-:Y:S01]  /*0240*/  SHF.R.U32.HI R7, RZ, 0x1f, R2 ;  /* 0x0000001fff077819 */ /* 0x000fe20000011602 */
[----:B------:R-:W-:Y:S01]  /*0250*/  IMAD.HI R17, R10, 0x6d978b8f, RZ ;  /* 0x6d978b8f0a117827 */ /* 0x000fe200078e02ff */
[----:B------:R-:W-:Y:S02]  /*0260*/  SHF.R.U32.HI R16, RZ, 0x1f, R55 ;  /* 0x0000001fff107819 */ /* 0x000fe40000011637 */
[----:B------:R-:W-:Y:S01]  /*0270*/  LEA.HI.SX32 R11, R2, R7, 0x19 ;  /* 0x00000007020b7211 */ /* 0x000fe200078fcaff */
[----:B------:R-:W-:Y:S01]  /*0280*/  IMAD.HI R0, R3, 0x6d978b8f, RZ ;  /* 0x6d978b8f03007827 */ /* 0x000fe200078e02ff */
[----:B------:R-:W-:-:S02]  /*0290*/  I2FP.F32.S32 R2, R9 ;  /* 0x0000000900027245 */ /* 0x000fc40000201400 */
[----:B------:R-:W-:Y:S01]  /*02a0*/  SHF.R.U32.HI R6, RZ, 0x1f, R17 ;  /* 0x0000001fff067819 */ /* 0x000fe20000011611 */
[----:B------:R-:W-:Y:S01]  /*02b0*/  IMAD R9, R4, -0x12b, R71 ;  /* 0xfffffed504097824 */ /* 0x000fe200078e0247 */
[----:B------:R-:W-:Y:S01]  /*02c0*/  SHF.R.U32.HI R7, RZ, 0x1f, R0 ;  /* 0x0000001fff077819 */ /* 0x000fe20000011600 */
[----:B------:R-:W-:Y:S01]  /*02d0*/  FADD R13, R2, 0.5 ;  /* 0x3f000000020d7421 */ /* 0x000fe20000000000 */
[----:B------:R-:W-:Y:S01]  /*02e0*/  LEA.HI.SX32 R17, R17, R6, 0x19 ;  /* 0x0000000611117211 */ /* 0x000fe200078fcaff */
[----:B------:R-:W-:Y:S01]  /*02f0*/  IMAD.HI R6, R4, 0x6d978b8f, RZ ;  /* 0x6d978b8f04067827 */ /* 0x000fe200078e02ff */
[----:B------:R-:W-:-:S03]  /*0300*/  LEA.HI.SX32 R2, R0, R7, 0x19 ;  /* 0x0000000700027211 */ /* 0x000fc600078fcaff */
[----:B------:R-:W-:Y:S01]  /*0310*/  FFMA R20, R13, R56, -0.5 ;  /* 0xbf0000000d147423 */ /* 0x000fe20000000038 */
[----:B------:R-:W-:Y:S01]  /*0320*/  I2FP.F32.S32 R0, R9 ;  /* 0x0000000900007245 */ /* 0x000fe20000201400 */
[----:B------:R-:W-:Y:S01]  /*0330*/  IMAD.HI R13, R11, 0x6d978b8f, RZ ;  /* 0x6d978b8f0b0d7827 */ /* 0x000fe200078e02ff */
[----:B------:R-:W-:Y:S02]  /*0340*/  SHF.R.U32.HI R7, RZ, 0x1f, R6 ;  /* 0x0000001fff077819 */ /* 0x000fe40000011606 */
[----:B------:R-:W-:Y:S01]  /*0350*/  FMNMX R20, RZ, R20, !PT ;  /* 0x00000014ff147209 */ /* 0x000fe20007800000 */
[----:B------:R-:W-:Y:S01]  /*0360*/  FADD R15, R0, 0.5 ;  /* 0x3f000000000f7421 */ /* 0x000fe20000000000 */
[----:B------:R-:W-:Y:S01]  /*0370*/  LEA.HI.SX32 R7, R6, R7, 0x19 ;  /* 0x0000000706077211 */ /* 0x000fe200078fcaff */
[----:B------:R-:W-:Y:S01]  /*0380*/  IMAD R6, R14, -0x12b, R59 ;  /* 0xfffffed50e067824 */ /* 0x000fe200078e023b */
[----:B------:R-:W1:Y:S01]  /*0390*/  F2I.TRUNC.NTZ R0, R20 ;  /* 0x0000001400007305 */ /* 0x000e62000020f100 */
[----:B------:R-:W-:Y:S01]  /*03a0*/  FFMA R15, R15, R56, -0.5 ;  /* 0xbf0000000f0f7423 */ /* 0x000fe20000000038 */
[----:B------:R-:W-:Y:S01]  /*03b0*/  IMAD R2, R2, -0x12b, R3 ;  /* 0xfffffed502027824 */ /* 0x000fe200078e0203 */
[----:B------:R-:W-:Y:S01]  /*03c0*/  SHF.R.U32.HI R18, RZ, 0x1f, R13 ;  /* 0x0000001fff127819 */ /* 0x000fe2000001160d */
[----:B------:R-:W-:Y:S01]  /*03d0*/  IMAD.HI R9, R14, 0x6d978b8f, RZ ;  /* 0x6d978b8f0e097827 */ /* 0x000fe200078e02ff */
[----:B------:R-:W-:-:S02]  /*03e0*/  I2FP.F32.S32 R6, R6 ;  /* 0x0000000600067245 */ /* 0x000fc40000201400 */
[----:B------:R-:W-:Y:S01]  /*03f0*/  FMNMX R35, RZ, R15, !PT ;  /* 0x0000000fff237209 */ /* 0x000fe20007800000 */
[----:B------:R-:W-:Y:S01]  /*0400*/  IMAD.HI R26, R17, 0x6d978b8f, RZ ;  /* 0x6d978b8f111a7827 */ /* 0x000fe200078e02ff */
[----:B------:R-:W-:-:S03]  /*0410*/  I2FP.F32.S32 R2, R2 ;  /* 0x0000000200027245 */ /* 0x000fc60000201400 */
[----:B------:R-:W-:Y:S01]  /*0420*/  FADD R3, R6, 0.5 ;  /* 0x3f00000006037421 */ /* 0x000fe20000000000 */
[----:B------:R-:W-:Y:S01]  /*0430*/  LEA.HI.SX32 R55, R55, R16, 0x13 ;  /* 0x0000001037377211 */ /* 0x000fe200078f9aff */
[----:B------:R-:W-:Y:S01]  /*0440*/  IMAD R7, R7, -0x12b, R4 ;  /* 0xfffffed507077824 */ /* 0x000fe200078e0204 */
[----:B------:R-:W2:Y:S01]  /*0450*/  F2I.TRUNC.NTZ R57, R35 ;  /* 0x0000002300397305 */ /* 0x000ea2000020f100 */
[----:B------:R-:W-:Y:S01]  /*0460*/  FFMA R3, R3, R56, -0.5 ;  /* 0xbf00000003037423 */ /* 0x000fe20000000038 */
[----:B-1----:R-:W-:Y:S01]  /*0470*/  ISETP.LT.U32.AND P0, PT, R0, 0x2, PT ;  /* 0x000000020000780c */ /* 0x002fe20003f01070 */
[----:B------:R-:W-:Y:S01]  /*0480*/  IMAD R15, R11, -0x12b, R12 ;  /* 0xfffffed50b0f7824 */ /* 0x000fe200078e020c */
[----:B------:R-:W-:Y:S02]  /*0490*/  SHF.R.S32.HI R4, RZ, 0x1f, R0 ;  /* 0x0000001fff047819 */ /* 0x000fe40000011400 */
[----:B------:R-:W-:Y:S02]  /*04a0*/  SHF.R.U32.HI R16, RZ, 0x1f, R9 ;  /* 0x0000001fff107819 */ /* 0x000fe40000011609 */
[----:B------:R-:W-:-:S02]  /*04b0*/  LEA.HI.SX32 R18, R13, R18, 0x19 ;  /* 0x000000120d127211 */ /* 0x000fc400078fcaff */
[----:B------:R-:W-:Y:S02]  /*04c0*/  SHF.R.U32.HI R13, RZ, 0x1f, R26 ;  /* 0x0000001fff0d7819 */ /* 0x000fe4000001161a */
[----:B------:R-:W-:Y:S01]  /*04d0*/  FMNMX R34, RZ, R3, !PT ;  /* 0x00000003ff227209 */ /* 0x000fe20007800000 */
[----:B------:R-:W-:Y:S01]  /*04e0*/  FADD R3, R2, 0.5 ;  /* 0x3f00000002037421 */ /* 0x000fe20000000000 */
[----:B------:R-:W-:Y:S01]  /*04f0*/  ISETP.LT.AND.EX P0, PT, R4, RZ, PT, P0 ;  /* 0x000000ff0400720c */ /* 0x000fe20003f01300 */
[----:B------:R-:W-:Y:S01]  /*0500*/  IMAD R18, R18, -0x12b, R11 ;  /* 0xfffffed512127824 */ /* 0x000fe200078e020b */
[----:B------:R-:W-:Y:S01]  /*0510*/  LEA.HI.SX32 R9, R9, R16, 0x19 ;  /* 0x0000001009097211 */ /* 0x000fe200078fcaff */
[----:B------:R-:W-:Y:S01]  /*0520*/  FFMA R3, R3, R56, -0.5 ;  /* 0xbf00000003037423 */ /* 0x000fe20000000038 */
[----:B------:R-:W-:Y:S01]  /*0530*/  LEA.HI.SX32 R26, R26, R13, 0x19 ;  /* 0x0000000d1a1a7211 */ /* 0x000fe200078fcaff */
[----:B------:R-:W1:Y:S01]  /*0540*/  F2I.TRUNC.NTZ R70, R34 ;  /* 0x0000002200467305 */ /* 0x000e62000020f100 */
[----:B------:R-:W-:Y:S01]  /*0550*/  SEL R13, R0, 0x2, P0 ;  /* 0x00000002000d7807 */ /* 0x000fe20000000000 */
[----:B------:R-:W-:Y:S01]  /*0560*/  IMAD R9, R9, -0x12b, R14 ;  /* 0xfffffed509097824 */ /* 0x000fe200078e020e */
[----:B------:R-:W-:-:S02]  /*0570*/  SEL R14, R4, RZ, P0 ;  /* 0x000000ff040e7207 */ /* 0x000fc40000000000 */
[----:B------:R-:W-:Y:S02]  /*0580*/  LEA R30, P0, R13, UR6, 0x2 ;  /* 0x000000060d1e7c11 */ /* 0x000fe4000f8010ff */
[----:B------:R-:W-:Y:S02]  /*0590*/  FMNMX R48, RZ, R3, !PT ;  /* 0x00000003ff307209 */ /* 0x000fe40007800000 */
[----:B------:R-:W-:Y:S02]  /*05a0*/  I2FP.F32.S32 R15, R15 ;  /* 0x0000000f000f7245 */ /* 0x000fe40000201400 */
[----:B--2---:R-:W-:Y:S02]  /*05b0*/  ISETP.LT.U32.AND P1, PT, R57, 0x2, PT ;  /* 0x000000023900780c */ /* 0x004fe40003f21070 */
[----:B------:R-:W-:Y:S01]  /*05c0*/  SHF.R.S32.HI R11, RZ, 0x1f, R57 ;  /* 0x0000001fff0b7819 */ /* 0x000fe20000011439 */
[----:B------:R-:W-:Y:S01]  /*05d0*/  FADD R15, R15, 0.5 ;  /* 0x3f0000000f0f7421 */ /* 0x000fe20000000000 */
[----:B------:R-:W-:-:S02]  /*05e0*/  LEA.HI.X R31, R13, UR7, R14, 0x2, P0 ;  /* 0x000000070d1f7c11 */ /* 0x000fc400080f140e */
[----:B------:R-:W2:Y:S01]  /*05f0*/  F2I.TRUNC.NTZ R13, R48 ;  /* 0x00000030000d7305 */ /* 0x000ea2000020f100 */
[----:B------:R-:W-:Y:S01]  /*0600*/  ISETP.LT.AND.EX P1, PT, R11, RZ, PT, P1 ;  /* 0x000000ff0b00720c */ /* 0x000fe20003f21310 */
[-C--:B------:R-:W-:Y:S01]  /*0610*/  FFMA R6, R15, R56.reuse, -0.5 ;  /* 0xbf0000000f067423 */ /* 0x080fe20000000038 */
[----:B------:R-:W-:Y:S01]  /*0620*/  I2FP.F32.S32 R7, R7 ;  /* 0x0000000700077245 */ /* 0x000fe20000201400 */
[----:B------:R-:W-:Y:S01]  /*0630*/  IMAD.SHL.U32 R15, R73, 0x10, RZ ;  /* 0x00000010490f7824 */ /* 0x000fe200078e00ff */
[----:B------:R-:W-:Y:S02]  /*0640*/  I2FP.F32.S32 R18, R18 ;  /* 0x0000001200127245 */ /* 0x000fe40000201400 */
[----:B------:R-:W-:Y:S01]  /*0650*/  SEL R4, R57, 0x2, P1 ;  /* 0x0000000239047807 */ /* 0x000fe20000800000 */
[----:B------:R-:W-:Y:S01]  /*0660*/  FADD R7, R7, 0.5 ;  /* 0x3f00000007077421 */ /* 0x000fe20000000000 */
[----:B------:R-:W-:Y:S01]  /*0670*/  SEL R11, R11, RZ, P1 ;  /* 0x000000ff0b0b7207 */ /* 0x000fe20000800000 */
[----:B------:R-:W-:Y:S01]  /*0680*/  FADD R3, R18, 0.5 ;  /* 0x3f00000012037421 */ /* 0x000fe20000000000 */
[C---:B------:R-:W-:Y:S01]  /*0690*/  LEA R22, P1, R4.reuse, UR6, 0x2 ;  /* 0x0000000604167c11 */ /* 0x040fe2000f8210ff */
[----:B------:R-:W-:Y:S01]  /*06a0*/  FFMA R7, R7, R56, -0.5 ;  /* 0xbf00000007077423 */ /* 0x000fe20000000038 */
[----:B------:R-:W-:Y:S01]  /*06b0*/  FMNMX R6, RZ, R6, !PT ;  /* 0x00000006ff067209 */ /* 0x000fe20007800000 */
[----:B------:R-:W-:Y:S01]  /*06c0*/  FFMA R3, R3, R56, -0.5 ;  /* 0xbf00000003037423 */ /* 0x000fe20000000038 */
[----:B------:R-:W-:-:S02]  /*06d0*/  LEA.HI.X R23, R4, UR7, R11, 0x2, P1 ;  /* 0x0000000704177c11 */ /* 0x000fc400088f140b */
[----:B------:R-:W3:Y:S01]  /*06e0*/  F2I.TRUNC.NTZ R69, R6 ;  /* 0x0000000600457305 */ /* 0x000ee2000020f100 */
[----:B------:R-:W-:Y:S02]  /*06f0*/  I2FP.F32.S32 R9, R9 ;  /* 0x0000000900097245 */ /* 0x000fe40000201400 */
[----:B-1----:R-:W-:Y:S02]  /*0700*/  ISETP.LT.U32.AND P0, PT, R70, 0x2, PT ;  /* 0x000000024600780c */ /* 0x002fe40003f01070 */
[----:B------:R-:W-:Y:S01]  /*0710*/  SHF.R.S32.HI R4, RZ, 0x1f, R70 ;  /* 0x0000001fff047819 */ /* 0x000fe20000011446 */
[----:B------:R-:W-:Y:S01]  /*0720*/  FADD R9, R9, 0.5 ;  /* 0x3f00000009097421 */ /* 0x000fe20000000000 */
[----:B--2---:R-:W-:Y:S02]  /*0730*/  SHF.L.U32 R54, R13, 0x2, RZ ;  /* 0x000000020d367819 */ /* 0x004fe400000006ff */
[----:B------:R-:W-:Y:S01]  /*0740*/  FMNMX R49, RZ, R7, !PT ;  /* 0x00000007ff317209 */ /* 0x000fe20007800000 */
[----:B------:R-:W-:Y:S01]  /*0750*/  FFMA R9, R9, R56, -0.5 ;  /* 0xbf00000009097423 */ /* 0x000fe20000000038 */
[----:B------:R-:W-:-:S02]  /*0760*/  ISETP.LT.AND.EX P0, PT, R4, RZ, PT, P0 ;  /* 0x000000ff0400720c */ /* 0x000fc40003f01300 */
[----:B------:R-:W-:Y:S01]  /*0770*/  FMNMX R51, RZ, R3, !PT ;  /* 0x00000003ff337209 */ /* 0x000fe20007800000 */
[----:B------:R-:W-:Y:S01]  /*0780*/  IMAD.WIDE R2, R54, 0x4, R30 ;  /* 0x0000000436027825 */ /* 0x000fe200078e021e */
[----:B------:R-:W1:Y:S01]  /*0790*/  F2I.TRUNC.NTZ R11, R49 ;  /* 0x00000031000b7305 */ /* 0x000e62000020f100 */
[----:B------:R-:W-:Y:S01]  /*07a0*/  SEL R14, R70, 0x2, P0 ;  /* 0x00000002460e7807 */ /* 0x000fe20000000000 */
[----:B------:R-:W-:Y:S01]  /*07b0*/  HFMA2.MMA R41, -RZ, RZ, 0, 0 ;  /* 0x00000000ff297435 */ /* 0x000fe200000001ff */
[----:B------:R-:W-:Y:S01]  /*07c0*/  SEL R19, R4, RZ, P0 ;  /* 0x000000ff04137207 */ /* 0x000fe20000000000 */
[----:B------:R-:W-:Y:S01]  /*07d0*/  IMAD.WIDE R2, R15, 0x4, R2 ;  /* 0x000000040f027825 */ /* 0x000fe200078e0202 */
[C---:B------:R-:W-:Y:S02]  /*07e0*/  LEA R36, P0, R14.reuse, UR6, 0x2 ;  /* 0x000000060e247c11 */ /* 0x040fe4000f8010ff */
[----:B------:R-:W-:Y:S02]  /*07f0*/  FMNMX R50, RZ, R9, !PT ;  /* 0x00000009ff327209 */ /* 0x000fe40007800000 */
[----:B---3--:R-:W-:Y:S01]  /*0800*/  ISETP.LT.U32.AND P1, PT, R69, 0x2, PT ;  /* 0x000000024500780c */ /* 0x008fe20003f21070 */
[----:B------:R2:W3:Y:S01]  /*0810*/  @!P2 LDG.E.EL R63, desc[UR4][R2.64+0x4] ;  /* 0x00000404023fa981 */ /* 0x0004e2000c2e1900 */
[----:B------:R-:W-:Y:S01]  /*0820*/  SHF.R.S32.HI R7, RZ, 0x1f, R69 ;  /* 0x0000001fff077819 */ /* 0x000fe20000011445 */
[----:B------:R-:W4:Y:S01]  /*0830*/  F2I.TRUNC.NTZ R16, R50 ;  /* 0x0000003200107305 */ /* 0x000f22000020f100 */
[----:B------:R-:W-:Y:S01]  /*0840*/  LEA.HI.X R37, R14, UR7, R19, 0x2, P0 ;  /* 0x000000070e257c11 */ /* 0x000fe200080f1413 */
[----:B------:R-:W-:Y:S01]  /*0850*/  IMAD R19, R17, -0x12b, R10 ;  /* 0xfffffed511137824 */ /* 0x000fe200078e020a */
[----:B------:R-:W-:Y:S01]  /*0860*/  ISETP.LT.AND.EX P1, PT, R7, RZ, PT, P1 ;  /* 0x000000ff0700720c */ /* 0x000fe20003f21310 */
[----:B------:R-:W-:Y:S01]  /*0870*/  IMAD.MOV.U32 R40, RZ, RZ, 0x10 ;  /* 0x00000010ff287424 */ /* 0x000fe200078e00ff */
[----:B--2---:R-:W-:-:S02]  /*0880*/  VIMNMX R3, R13, 0x2, PT ;  /* 0x000000020d037848 */ /* 0x004fc40003fe0100 */
[----:B------:R-:W-:Y:S01]  /*0890*/  I2FP.F32.S32 R19, R19 ;  /* 0x0000001300137245 */ /* 0x000fe20000201400 */
[----:B------:R-:W-:Y:S01]  /*08a0*/  IMAD R26, R26, -0x12b, R17 ;  /* 0xfffffed51a1a7824 */ /* 0x000fe200078e0211 */
[----:B------:R-:W-:Y:S01]  /*08b0*/  SEL R4, R7, RZ, P1 ;  /* 0x000000ff07047207 */ /* 0x000fe20000800000 */
[--C-:B------:R-:W-:Y:S01]  /*08c0*/  IMAD.WIDE R2, R3, 0x10, R40.reuse ;  /* 0x0000001003027825 */ /* 0x100fe200078e0228 */
[----:B-1----:R-:W-:Y:S01]  /*08d0*/  VIMNMX R39, R11, 0x2, PT ;  /* 0x000000020b277848 */ /* 0x002fe20003fe0100 */
[----:B------:R-:W1:Y:S01]  /*08e0*/  F2I.TRUNC.NTZ R7, R51 ;  /* 0x0000003300077305 */ /* 0x000e62000020f100 */
[----:B------:R-:W-:Y:S01]  /*08f0*/  SEL R9, R69, 0x2, P1 ;  /* 0x0000000245097807 */ /* 0x000fe20000800000 */
[----:B------:R-:W-:Y:S01]  /*0900*/  FADD R19, R19, 0.5 ;  /* 0x3f00000013137421 */ /* 0x000fe20000000000 */
[----:B------:R-:W-:Y:S01]  /*0910*/  IADD3 R52, P0, R2, R30, RZ ;  /* 0x0000001e02347210 */ /* 0x000fe20007f1e0ff */
[----:B------:R-:W-:Y:S01]  /*0920*/  IMAD.WIDE R38, R39, 0x10, R40 ;  /* 0x0000001027267825 */ /* 0x000fe200078e0228 */
[----:B------:R-:W-:-:S02]  /*0930*/  LEA R32, P1, R9, UR6, 0x2 ;  /* 0x0000000609207c11 */ /* 0x000fc4000f8210ff */
[----:B------:R-:W-:Y:S01]  /*0940*/  I2FP.F32.S32 R26, R26 ;  /* 0x0000001a001a7245 */ /* 0x000fe20000201400 */
[----:B------:R-:W-:Y:S01]  /*0950*/  FFMA R19, R19, R56, -0.5 ;  /* 0xbf00000013137423 */ /* 0x000fe20000000038 */
[----:B------:R-:W-:Y:S01]  /*0960*/  LEA.HI.X R33, R9, UR7, R4, 0x2, P1 ;  /* 0x0000000709217c11 */ /* 0x000fe200088f1404 */
[----:B------:R-:W-:Y:S01]  /*0970*/  IMAD.X R53, R3, 0x1, R31, P0 ;  /* 0x0000000103357824 */ /* 0x000fe200000e061f */
[----:B------:R-:W-:Y:S01]  /*0980*/  IADD3 R44, P1, R38, R22, RZ ;  /* 0x00000016262c7210 */ /* 0x000fe20007f3e0ff */
[----:B------:R-:W-:Y:S01]  /*0990*/  IMAD.SHL.U32 R4, R11, 0x4, RZ ;  /* 0x000000040b047824 */ /* 0x000fe200078e00ff */
[----:B----4-:R-:W-:Y:S01]  /*09a0*/  VIMNMX R31, R16, 0x2, PT ;  /* 0x00000002101f7848 */ /* 0x010fe20003fe0100 */
[----:B------:R-:W-:Y:S01]  /*09b0*/  FADD R29, R26, 0.5 ;  /* 0x3f0000001a1d7421 */ /* 0x000fe20000000000 */
[----:B------:R-:W-:Y:S01]  /*09c0*/  IMAD.MOV.U32 R17, RZ, RZ, RZ ;  /* 0x000000ffff117224 */ /* 0x000fe200078e00ff */
[----:B------:R-:W-:Y:S01]  /*09d0*/  FMNMX R19, RZ, R19, !PT ;  /* 0x00000013ff137209 */ /* 0x000fe20007800000 */
[----:B------:R-:W-:-:S04]  /*09e0*/  IMAD.WIDE R52, R15, 0x4, R52 ;  /* 0x000000040f347825 */ /* 0x000fc800078e0234 */
[----:B------:R-:W-:Y:S01]  /*09f0*/  FFMA R29, R29, R56, -0.5 ;  /* 0xbf0000001d1d7423 */ /* 0x000fe20000000038 */
[----:B------:R-:W-:Y:S02]  /*0a00*/  IMAD.SHL.U32 R60, R16, 0x4, RZ ;  /* 0x00000004103c7824 */ /* 0x000fe400078e00ff */
[----:B------:R-:W-:Y:S01]  /*0a10*/  IMAD.WIDE R76, R4, 0x4, R22 ;  /* 0x00000004044c7825 */ /* 0x000fe200078e0216 */
[----:B------:R-:W2:Y:S01]  /*0a20*/  F2I.TRUNC.NTZ R42, R19 ;  /* 0x00000013002a7305 */ /* 0x000ea2000020f100 */
[----:B-1----:R-:W-:Y:S01]  /*0a30*/  SHF.L.U32 R18, R7, 0x2, RZ ;  /* 0x0000000207127819 */ /* 0x002fe200000006ff */
[----:B------:R1:W4:Y:S01]  /*0a40*/  @!P2 LDG.E.EL R17, desc[UR4][R52.64+0x4] ;  /* 0x000004043411a981 */ /* 0x000322000c2e1900 */
[----:B------:R-:W-:Y:S01]  /*0a50*/  IMAD.X R45, R39, 0x1, R23, P1 ;  /* 0x00000001272d7824 */ /* 0x000fe200008e0617 */
[----:B------:R-:W-:Y:S01]  /*0a60*/  VIMNMX R23, R7, 0x2, PT ;  /* 0x0000000207177848 */ /* 0x000fe20003fe0100 */
[----:B------:R-:W-:Y:S01]  /*0a70*/  IMAD.WIDE R30, R31, 0x10, R40 ;  /* 0x000000101f1e7825 */ /* 0x000fe200078e0228 */
[----:B------:R-:W-:-:S03]  /*0a80*/  ISETP.GE.AND P3, PT, R12, 0x105eac, PT ;  /* 0x00105eac0c00780c */ /* 0x000fc60003f66270 */
[----:B------:R-:W-:Y:S01]  /*0a90*/  IMAD.WIDE R74, R60, 0x4, R36 ;  /* 0x000000043c4a7825 */ /* 0x000fe200078e0224 */
[----:B------:R-:W-:Y:S02]  /*0aa0*/  IADD3 R36, P0, R30, R36, RZ ;  /* 0x000000241e247210 */ /* 0x000fe40007f1e0ff */
[----:B-1----:R-:W-:Y:S01]  /*0ab0*/  FMNMX R52, RZ, R29, !PT ;  /* 0x0000001dff347209 */ /* 0x002fe20007800000 */
[----:B------:R-:W-:Y:S01]  /*0ac0*/  IMAD.WIDE R22, R23, 0x10, R40 ;  /* 0x0000001017167825 */ /* 0x000fe200078e0228 */
[----:B------:R-:W-:Y:S02]  /*0ad0*/  IADD3 R2, P1, R2, UR6, RZ ;  /* 0x0000000602027c10 */ /* 0x000fe4000ff3e0ff */
[----:B------:R-:W-:Y:S01]  /*0ae0*/  ISETP.GE.AND P5, PT, R71, 0x105eac, PT ;  /* 0x00105eac4700780c */ /* 0x000fe20003fa6270 */
[----:B------:R-:W-:Y:S01]  /*0af0*/  IMAD.WIDE R64, R18, 0x4, R32 ;  /* 0x0000000412407825 */ /* 0x000fe200078e0220 */
[----:B------:R-:W1:Y:S01]  /*0b00*/  F2I.TRUNC.NTZ R53, R52 ;  /* 0x0000003400357305 */ /* 0x000e62000020f100 */
[----:B------:R-:W-:-:S02]  /*0b10*/  IADD3.X R3, R3, UR7, RZ, P1, !PT ;  /* 0x0000000703037c10 */ /* 0x000fc40008ffe4ff */
[----:B------:R-:W-:Y:S01]  /*0b20*/  IMAD.X R37, R31, 0x1, R37, P0 ;  /* 0x000000011f257824 */ /* 0x000fe200000e0625 */
[----:B------:R-:W-:Y:S01]  /*0b30*/  IADD3 R32, P0, R22, R32, RZ ;  /* 0x0000002016207210 */ /* 0x000fe20007f1e0ff */
[----:B------:R-:W-:Y:S02]  /*0b40*/  IMAD.SHL.U32 R27, R55, 0x10, RZ ;  /* 0x00000010371b7824 */ /* 0x000fe400078e00ff */
[----:B------:R-:W-:Y:S02]  /*0b50*/  IMAD.SHL.U32 R43, R24, 0x10, RZ ;  /* 0x00000010182b7824 */ /* 0x000fe400078e00ff */
[----:B------:R-:W-:Y:S01]  /*0b60*/  IMAD.MOV.U32 R28, RZ, RZ, RZ ;  /* 0x000000ffff1c7224 */ /* 0x000fe200078e00ff */
[----:B------:R-:W-:Y:S01]  /*0b70*/  CS2R R46, SRZ ;  /* 0x00000000002e7805 */ /* 0x000fe2000001ff00 */
[----:B------:R-:W-:Y:S01]  /*0b80*/  IMAD.WIDE R64, R27, 0x4, R64 ;  /* 0x000000041b407825 */ /* 0x000fe200078e0240 */
[----:B--2---:R-:W-:-:S03]  /*0b90*/  SHF.R.S32.HI R26, RZ, 0x1f, R42 ;  /* 0x0000001fff1a7819 */ /* 0x004fc6000001142a */
[----:B------:R-:W-:Y:S01]  /*0ba0*/  IMAD.X R33, R23, 0x1, R33, P0 ;  /* 0x0000000117217824 */ /* 0x000fe200000e0621 */
[----:B------:R-:W-:Y:S01]  /*0bb0*/  ISETP.LT.U32.AND P0, PT, R42, 0x2, PT ;  /* 0x000000022a00780c */ /* 0x000fe20003f01070 */
[----:B------:R-:W-:Y:S01]  /*0bc0*/  IMAD.SHL.U32 R9, R66, 0x10, RZ ;  /* 0x0000001042097824 */ /* 0x000fe200078e00ff */
[----:B------:R-:W-:Y:S01]  /*0bd0*/  ISETP.GE.AND P4, PT, R59, 0x105eac, PT ;  /* 0x00105eac3b00780c */ /* 0x000fe20003f86270 */
[----:B------:R-:W-:Y:S01]  /*0be0*/  IMAD.WIDE R44, R43, 0x4, R44 ;  /* 0x000000042b2c7825 */ /* 0x000fe200078e022c */
[----:B------:R2:W5:Y:S03]  /*0bf0*/  @!P3 LDG.E.EL R28, desc[UR4][R64.64+0x4] ;  /* 0x00000404401cb981 */ /* 0x000566000c2e1900 */
[----:B------:R-:W-:Y:S01]  /*0c00*/  IMAD.WIDE R2, R0, 0x4, R2 ;  /* 0x0000000400027825 */ /* 0x000fe200078e0202 */
[----:B------:R-:W-:Y:S01]  /*0c10*/  ISETP.LT.AND.EX P0, PT, R26, RZ, PT, P0 ;  /* 0x000000ff1a00720c */ /* 0x000fe20003f01300 */
[----:B------:R1:W3:Y:S02]  /*0c20*/  @!P5 LDG.E.EL R47, desc[UR4][R44.64+0x4] ;  /* 0x000004042c2fd981 */ /* 0x0002e4000c2e1900 */
[----:B------:R-:W-:-:S04]  /*0c30*/  IMAD.HI R67, R10, 0x17753347, RZ ;  /* 0x177533470a437827 */ /* 0x000fc800078e02ff */
[----:B--2---:R-:W-:Y:S01]  /*0c40*/  IMAD.WIDE R64, R9, 0x4, R36 ;  /* 0x0000000409407825 */ /* 0x004fe200078e0224 */
[----:B------:R-:W-:Y:S02]  /*0c50*/  CS2R R36, SRZ ;  /* 0x0000000000247805 */ /* 0x000fe4000001ff00 */
[----:B------:R-:W-:Y:S01]  /*0c60*/  SEL R29, R42, 0x2, P0 ;  /* 0x000000022a1d7807 */ /* 0x000fe20000000000 */
[----:B------:R-:W-:-:S04]  /*0c70*/  IMAD.WIDE R32, R27, 0x4, R32 ;  /* 0x000000041b207825 */ /* 0x000fc800078e0220 */
[----:B01----:R-:W-:Y:S01]  /*0c80*/  IMAD.WIDE R44, R15, 0x4, R2 ;  /* 0x000000040f2c7825 */ /* 0x003fe200078e0202 */
[----:B------:R-:W-:Y:S01]  /*0c90*/  SHF.R.U32.HI R2, RZ, 0x1f, R67 ;  /* 0x0000001fff027819 */ /* 0x000fe20000011643 */
[----:B------:R0:W2:Y:S01]  /*0ca0*/  @!P3 LDG.E.EL R37, desc[UR4][R32.64+0x4] ;  /* 0x000004042025b981 */ /* 0x0000a2000c2e1900 */
[C---:B------:R-:W-:Y:S02]  /*0cb0*/  VIMNMX R3, R53.reuse, 0x2, PT ;  /* 0x0000000235037848 */ /* 0x040fe40003fe0100 */
[----:B------:R-:W-:Y:S02]  /*0cc0*/  MOV R25, RZ ;  /* 0x000000ff00197202 */ /* 0x000fe40000000f00 */
[----:B------:R-:W-:Y:S01]  /*0cd0*/  IADD3 R54, R54, R15, R0 ;  /* 0x0000000f36367210 */ /* 0x000fe20007ffe000 */
[----:B------:R-:W-:Y:S01]  /*0ce0*/  IMAD.SHL.U32 R62, R53, 0x4, RZ ;  /* 0x00000004353e7824 */ /* 0x000fe200078e00ff */
[----:B------:R-:W-:Y:S02]  /*0cf0*/  LEA.HI.SX32 R67, R67, R2, 0x13 ;  /* 0x0000000243437211 */ /* 0x000fe400078f9aff */
[----:B------:R-:W-:Y:S01]  /*0d00*/  SEL R26, R26, RZ, P0 ;  /* 0x000000ff1a1a7207 */ /* 0x000fe20000000000 */
[----:B0-----:R-:W-:Y:S01]  /*0d10*/  IMAD.WIDE R32, R3, 0x10, R40 ;  /* 0x0000001003207825 */ /* 0x001fe200078e0228 */
[----:B------:R-:W-:Y:S01]  /*0d20*/  LEA R2, P0, R29, UR6, 0x2 ;  /* 0x000000061d027c11 */ /* 0x000fe2000f8010ff */
[----:B------:R0:W2:Y:S02]  /*0d30*/  @!P4 LDG.E.EL R25, desc[UR4][R64.64+0x4] ;  /* 0x000004044019c981 */ /* 0x0000a4000c2e1900 */
[----:B------:R-:W-:Y:S01]  /*0d40*/  VIADD R15, R5, 0x300 ;  /* 0x00000300050f7836 */ /* 0x000fe20000000000 */
[----:B------:R-:W-:Y:S01]  /*0d50*/  LEA.HI.X R3, R29, UR7, R26, 0x2, P0 ;  /* 0x000000071d037c11 */ /* 0x000fe200080f141a */
[----:B------:R1:W4:Y:S01]  /*0d60*/  @!P2 LDG.E.EL R46, desc[UR4][R44.64] ;  /* 0x000000042c2ea981 */ /* 0x000322000c2e1900 */
[----:B------:R-:W-:Y:S01]  /*0d70*/  ISETP.GE.AND P2, PT, R10, 0x105eac, PT ;  /* 0x00105eac0a00780c */ /* 0x000fe20003f46270 */
[----:B------:R-:W-:Y:S01]  /*0d80*/  IMAD.HI R26, R15, 0x6d978b8f, RZ ;  /* 0x6d978b8f0f1a7827 */ /* 0x000fe200078e02ff */
[----:B0-----:R-:W-:-:S02]  /*0d90*/  IADD3 R64, P0, R32, R2, RZ ;  /* 0x0000000220407210 */ /* 0x001fc40007f1e0ff */
[----:B------:R-:W-:Y:S01]  /*0da0*/  SHF.L.U32 R29, R67, 0x4, RZ ;  /* 0x00000004431d7819 */ /* 0x000fe200000006ff */
[----:B-1----:R-:W-:-:S04]  /*0db0*/  IMAD.WIDE R44, R62, 0x4, R2 ;  /* 0x000000043e2c7825 */ /* 0x002fc800078e0202 */
[----:B------:R-:W-:Y:S01]  /*0dc0*/  IMAD.X R65, R33, 0x1, R3, P0 ;  /* 0x0000000121417824 */ /* 0x000fe200000e0603 */
[----:B------:R-:W-:Y:S01]  /*0dd0*/  SHF.R.U32.HI R3, RZ, 0x1f, R26 ;  /* 0x0000001fff037819 */ /* 0x000fe2000001161a */
[----:B------:R-:W-:Y:S02]  /*0de0*/  IMAD.MOV.U32 R61, RZ, RZ, RZ ;  /* 0x000000ffff3d7224 */ /* 0x000fe400078e00ff */
[----:B------:R-:W-:Y:S01]  /*0df0*/  IMAD.WIDE R44, R29, 0x4, R44 ;  /* 0x000000041d2c7825 */ /* 0x000fe200078e022c */
[----:B------:R-:W-:Y:S02]  /*0e00*/  LEA.HI.SX32 R26, R26, R3, 0x19 ;  /* 0x000000031a1a7211 */ /* 0x000fe400078fcaff */
[----:B------:R-:W-:Y:S02]  /*0e10*/  I2FP.F32.S32 R3, R0 ;  /* 0x0000000000037245 */ /* 0x000fe40000201400 */
[----:B------:R0:W2:Y:S03]  /*0e20*/  @!P2 LDG.E.EL R61, desc[UR4][R44.64+0x4] ;  /* 0x000004042c3da981 */ /* 0x0000a6000c2e1900 */
[----:B0-----:R-:W-:Y:S01]  /*0e30*/  FADD R44, R20, -R3 ;  /* 0x80000003142c7221 */ /* 0x001fe20000000000 */
[----:B------:R-:W-:Y:S01]  /*0e40*/  IMAD.HI R3, R26, 0x6d978b8f, RZ ;  /* 0x6d978b8f1a037827 */ /* 0x000fe200078e02ff */
[----:B------:R-:W-:-:S04]  /*0e50*/  IADD3 R38, P0, R38, UR6, RZ ;  /* 0x0000000626267c10 */ /* 0x000fc8000ff1e0ff */
[----:B------:R-:W-:-:S04]  /*0e60*/  SHF.R.U32.HI R20, RZ, 0x1f, R3 ;  /* 0x0000001fff147819 */ /* 0x000fc80000011603 */
[----:B------:R-:W-:Y:S02]  /*0e70*/  LEA.HI.SX32 R3, R3, R20, 0x19 ;  /* 0x0000001403037211 */ /* 0x000fe400078fcaff */
[----:B------:R-:W-:-:S03]  /*0e80*/  IADD3.X R39, R39, UR7, RZ, P0, !PT ;  /* 0x0000000727277c10 */ /* 0x000fc600087fe4ff */
[----:B------:R-:W-:Y:S02]  /*0e90*/  IMAD R3, R3, -0x12b, R26 ;  /* 0xfffffed503037824 */ /* 0x000fe400078e021a */
[----:B------:R-:W-:Y:S02]  /*0ea0*/  IMAD R26, R26, -0x12b, R15 ;  /* 0xfffffed51a1a7824 */ /* 0x000fe400078e020f */
[----:B------:R-:W-:-:S03]  /*0eb0*/  IMAD.WIDE R38, R57, 0x4, R38 ;  /* 0x0000000439267825 */ /* 0x000fc600078e0226 */
[----:B------:R-:W-:Y:S01]  /*0ec0*/  I2FP.F32.S32 R26, R26 ;  /* 0x0000001a001a7245 */ /* 0x000fe20000201400 */
[----:B------:R-:W-:Y:S01]  /*0ed0*/  IMAD.WIDE R76, R43, 0x4, R76 ;  /* 0x000000042b4c7825 */ /* 0x000fe200078e024c */
[----:B------:R-:W-:-:S03]  /*0ee0*/  IADD3 R4, R4, R43, R57 ;  /* 0x0000002b04047210 */ /* 0x000fc60007ffe039 */
[----:B------:R-:W-:-:S04]  /*0ef0*/  IMAD.WIDE R38, R43, 0x4, R38 ;  /* 0x000000042b267825 */ /* 0x000fc800078e0226 */
[----:B------:R-:W-:Y:S01]  /*0f00*/  FADD R43, R26, 0.5 ;  /* 0x3f0000001a2b7421 */ /* 0x000fe20000000000 */
[----:B------:R-:W-:-:S03]  /*0f10*/  I2FP.F32.S32 R3, R3 ;  /* 0x0000000300037245 */ /* 0x000fc60000201400 */
[----:B------:R-:W-:Y:S01]  /*0f20*/  FFMA R43, R43, R56, -0.5 ;  /* 0xbf0000002b2b7423 */ /* 0x000fe20000000038 */
[----:B------:R-:W-:Y:S01]  /*0f30*/  IADD3 R30, P0, R30, UR6, RZ ;  /* 0x000000061e1e7c10 */ /* 0x000fe2000ff1e0ff */
[----:B------:R-:W-:-:S03]  /*0f40*/  FADD R3, R3, 0.5 ;  /* 0x3f00000003037421 */ /* 0x000fc60000000000 */
[----:B------:R-:W-:Y:S01]  /*0f50*/  FMNMX R68, RZ, R43, !PT ;  /* 0x0000002bff447209 */ /* 0x000fe20007800000 */
[----:B------:R-:W-:Y:S01]  /*0f60*/  FFMA R3, R3, R56, -0.5 ;  /* 0xbf00000003037423 */ /* 0x000fe20000000038 */
[----:B------:R-:W-:Y:S02]  /*0f70*/  IADD3.X R31, R31, UR7, RZ, P0, !PT ;  /* 0x000000071f1f7c10 */ /* 0x000fe400087fe4ff */
[----:B------:R-:W-:Y:S01]  /*0f80*/  IADD3 R22, P0, R22, UR6, RZ ;  /* 0x0000000616167c10 */ /* 0x000fe2000ff1e0ff */
[----:B------:R-:W0:Y:S01]  /*0f90*/  F2I.TRUNC.NTZ R43, R68 ;  /* 0x00000044002b7305 */ /* 0x000e22000020f100 */
[----:B------:R-:W-:Y:S02]  /*0fa0*/  FMNMX R3, RZ, R3, !PT ;  /* 0x00000003ff037209 */ /* 0x000fe40007800000 */
[----:B------:R-:W-:Y:S01]  /*0fb0*/  IADD3.X R23, R23, UR7, RZ, P0, !PT ;  /* 0x0000000717177c10 */ /* 0x000fe200087fe4ff */
[----:B------:R-:W-:Y:S02]  /*0fc0*/  IMAD R2, R73, -0x15d39, R8 ;  /* 0xfffea2c749027824 */ /* 0x000fe400078e0208 */
[----:B------:R-:W-:-:S02]  /*0fd0*/  IMAD R71, R24, -0x15d39, R71 ;  /* 0xfffea2c718477824 */ /* 0x000fc400078e0247 */
[----:B------:R-:W-:Y:S01]  /*0fe0*/  IMAD.WIDE R22, R69, 0x4, R22 ;  /* 0x0000000445167825 */ /* 0x000fe200078e0216 */
[----:B------:R-:W1:Y:S01]  /*0ff0*/  F2I.TRUNC.NTZ R45, R3 ;  /* 0x00000003002d7305 */ /* 0x000e62000020f100 */
[----:B------:R-:W-:Y:S01]  /*1000*/  IADD3 R72, P0, R32, UR6, RZ ;  /* 0x0000000620487c10 */ /* 0x000fe2000ff1e0ff */
[----:B------:R-:W-:Y:S01]  /*1010*/  HFMA2.MMA R26, -RZ, RZ, 0, 0 ;  /* 0x00000000ff1a7435 */ /* 0x000fe200000001ff */
[----:B------:R-:W-:Y:S02]  /*1020*/  IMAD R0, R73, 0x15d40, R2 ;  /* 0x00015d4049007824 */ /* 0x000fe400078e0202 */
[----:B------:R-:W-:Y:S01]  /*1030*/  IMAD R2, R24, 0x15d40, R71 ;  /* 0x00015d4018027824 */ /* 0x000fe200078e0247 */
[----:B------:R-:W-:Y:S01]  /*1040*/  I2FP.F32.S32 R24, R57 ;  /* 0x0000003900187245 */ /* 0x000fe20000201400 */
[----:B------:R-:W-:Y:S01]  /*1050*/  IMAD.WIDE R22, R27, 0x4, R22 ;  /* 0x000000041b167825 */ /* 0x000fe200078e0216 */
[----:B------:R-:W-:Y:S02]  /*1060*/  IADD3.X R73, R33, UR7, RZ, P0, !PT ;  /* 0x0000000721497c10 */ /* 0x000fe400087fe4ff */
[----:B------:R-:W-:Y:S01]  /*1070*/  IADD3 R27, R18, R27, R69 ;  /* 0x0000001b121b7210 */ /* 0x000fe20007ffe045 */
[----:B------:R-:W-:Y:S01]  /*1080*/  IMAD.WIDE R30, R70, 0x4, R30 ;  /* 0x00000004461e7825 */ /* 0x000fe200078e021e */
[----:B0-----:R-:W-:Y:S01]  /*1090*/  ISETP.LT.U32.AND P0, PT, R43, 0x2, PT ;  /* 0x000000022b00780c */ /* 0x001fe20003f01070 */
[----:B------:R1:W3:Y:S01]  /*10a0*/  @!P5 LDG.E.EL R26, desc[UR4][R38.64] ;  /* 0x00000004261ad981 */ /* 0x0002e2000c2e1900 */
[----:B------:R-:W-:Y:S01]  /*10b0*/  SHF.R.S32.HI R18, RZ, 0x1f, R43 ;  /* 0x0000001fff127819 */ /* 0x000fe2000001142b */
[----:B------:R-:W-:-:S04]  /*10c0*/  IMAD.WIDE R64, R29, 0x4, R64 ;  /* 0x000000041d407825 */ /* 0x000fc800078e0240 */
[----:B------:R-:W-:Y:S01]  /*10d0*/  FADD R35, R35, -R24 ;  /* 0x8000001823237221 */ /* 0x000fe20000000000 */
[----:B------:R-:W-:Y:S01]  /*10e0*/  ISETP.LT.AND.EX P0, PT, R18, RZ, PT, P0 ;  /* 0x000000ff1200720c */ /* 0x000fe20003f01300 */
[----:B------:R-:W-:Y:S01]  /*10f0*/  IMAD.MOV.U32 R24, RZ, RZ, RZ ;  /* 0x000000ffff187224 */ /* 0x000fe200078e00ff */
[----:B------:R0:W2:Y:S01]  /*1100*/  @!P2 LDG.E.EL R36, desc[UR4][R64.64+0x4] ;  /* 0x000004044024a981 */ /* 0x0000a2000c2e1900 */
[----:B------:R-:W-:Y:S01]  /*1110*/  IMAD.MOV.U32 R32, RZ, RZ, RZ ;  /* 0x000000ffff207224 */ /* 0x000fe200078e00ff */
[----:B------:R-:W-:Y:S01]  /*1120*/  SEL R20, R43, 0x2, P0 ;  /* 0x000000022b147807 */ /* 0x000fe20000000000 */
[----:B------:R-:W-:Y:S01]  /*1130*/  IMAD.WIDE R30, R9, 0x4, R30 ;  /* 0x00000004091e7825 */ /* 0x000fe200078e021e */
[----:B-1----:R-:W-:Y:S01]  /*1140*/  VIMNMX R39, R45, 0x2, PT ;  /* 0x000000022d277848 */ /* 0x002fe20003fe0100 */
[----:B------:R1:W2:Y:S04]  /*1150*/  @!P3 LDG.E.EL R24, desc[UR4][R22.64] ;  /* 0x000000041618b981 */ /* 0x0002a8000c2e1900 */
[----:B------:R1:W2:Y:S01]  /*1160*/  @!P4 LDG.E.EL R32, desc[UR4][R30.64] ;  /* 0x000000041e20c981 */ /* 0x0002a2000c2e1900 */
[----:B0-----:R-:W-:-:S04]  /*1170*/  IMAD.HI R64, R15, 0x17753347, RZ ;  /* 0x177533470f407827 */ /* 0x001fc800078e02ff */
[----:B------:R-:W-:Y:S01]  /*1180*/  IMAD.WIDE R38, R39, 0x10, R40 ;  /* 0x0000001027267825 */ /* 0x000fe200078e0228 */
[----:B-1----:R-:W-:Y:S02]  /*1190*/  SEL R23, R18, RZ, P0 ;  /* 0x000000ff12177207 */ /* 0x002fe40000000000 */
[C---:B------:R-:W-:Y:S02]  /*11a0*/  LEA R22, P0, R20.reuse, UR6, 0x2 ;  /* 0x0000000614167c11 */ /* 0x040fe4000f8010ff */
[----:B------:R-:W-:Y:S02]  /*11b0*/  SHF.R.U32.HI R31, RZ, 0x1f, R64 ;  /* 0x0000001fff1f7819 */ /* 0x000fe40000011640 */
[----:B------:R-:W-:Y:S02]  /*11c0*/  LEA.HI.X R23, R20, UR7, R23, 0x2, P0 ;  /* 0x0000000714177c11 */ /* 0x000fe400080f1417 */
[----:B------:R-:W-:Y:S02]  /*11d0*/  LEA.HI.SX32 R64, R64, R31, 0x13 ;  /* 0x0000001f40407211 */ /* 0x000fe400078f9aff */
[----:B------:R-:W-:-:S02]  /*11e0*/  IADD3 R30, P0, R38, R22, RZ ;  /* 0x00000016261e7210 */ /* 0x000fc40007f1e0ff */
[----:B------:R-:W-:Y:S01]  /*11f0*/  ISETP.GE.AND P1, PT, R15, 0x105eac, PT ;  /* 0x00105eac0f00780c */ /* 0x000fe20003f26270 */
[----:B------:R-:W-:Y:S01]  /*1200*/  IMAD.SHL.U32 R65, R64, 0x10, RZ ;  /* 0x0000001040417824 */ /* 0x000fe200078e00ff */
[----:B------:R-:W-:Y:S01]  /*1210*/  IADD3.X R31, R39, R23, RZ, P0, !PT ;  /* 0x00000017271f7210 */ /* 0x000fe200007fe4ff */
[----:B------:R-:W-:Y:S01]  /*1220*/  IMAD.MOV.U32 R33, RZ, RZ, RZ ;  /* 0x000000ffff217224 */ /* 0x000fe200078e00ff */
[----:B------:R-:W-:Y:S01]  /*1230*/  IADD3 R38, P0, R38, UR6, RZ ;  /* 0x0000000626267c10 */ /* 0x000fe2000ff1e0ff */
[----:B------:R-:W-:-:S03]  /*1240*/  IMAD.WIDE R30, R65, 0x4, R30 ;  /* 0x00000004411e7825 */ /* 0x000fc600078e021e */
[----:B------:R-:W-:-:S05]  /*1250*/  IADD3.X R39, R39, UR7, RZ, P0, !PT ;  /* 0x0000000727277c10 */ /* 0x000fca00087fe4ff */
[----:B------:R0:W2:Y:S01]  /*1260*/  @!P1 LDG.E.EL R33, desc[UR4][R30.64+0x4] ;  /* 0x000004041e219981 */ /* 0x0000a2000c2e1900 */
[----:B------:R-:W-:Y:S01]  /*1270*/  IMAD.WIDE R38, R43, 0x4, R38 ;  /* 0x000000042b267825 */ /* 0x000fe200078e0226 */
[----:B------:R-:W-:-:S03]  /*1280*/  I2FP.F32.S32 R69, R69 ;  /* 0x0000004500457245 */ /* 0x000fc60000201400 */
[----:B------:R-:W-:Y:S02]  /*1290*/  IMAD.SHL.U32 R58, R45, 0x4, RZ ;  /* 0x000000042d3a7824 */ /* 0x000fe400078e00ff */
[----:B0-----:R-:W-:Y:S01]  /*12a0*/  IMAD.HI R30, R5, 0x6d978b8f, RZ ;  /* 0x6d978b8f051e7827 */ /* 0x001fe200078e02ff */
[----:B------:R-:W-:-:S04]  /*12b0*/  MOV R18, RZ ;  /* 0x000000ff00127202 */ /* 0x000fc80000000f00 */
[----:B------:R-:W-:Y:S01]  /*12c0*/  SHF.R.U32.HI R31, RZ, 0x1f, R30 ;  /* 0x0000001fff1f7819 */ /* 0x000fe2000001161e */
[----:B------:R-:W-:-:S03]  /*12d0*/  IMAD.WIDE R22, R58, 0x4, R22 ;  /* 0x000000043a167825 */ /* 0x000fc600078e0216 */
[----:B------:R-:W-:Y:S01]  /*12e0*/  LEA.HI.SX32 R30, R30, R31, 0x19 ;  /* 0x0000001f1e1e7211 */ /* 0x000fe200078fcaff */
[----:B------:R-:W-:-:S04]  /*12f0*/  IMAD.WIDE R38, R65, 0x4, R38 ;  /* 0x0000000441267825 */ /* 0x000fc800078e0226 */
[----:B------:R-:W-:Y:S01]  /*1300*/  FADD R31, R6, -R69 ;  /* 0x80000045061f7221 */ /* 0x000fe20000000000 */
[----:B------:R-:W-:Y:S01]  /*1310*/  VIADD R6, R5, 0x380 ;  /* 0x0000038005067836 */ /* 0x000fe20000000000 */
[----:B------:R0:W2:Y:S01]  /*1320*/  @!P1 LDG.E.EL R18, desc[UR4][R38.64] ;  /* 0x0000000426129981 */ /* 0x0000a2000c2e1900 */
[----:B------:R-:W-:Y:S02]  /*1330*/  IMAD.MOV.U32 R20, RZ, RZ, RZ ;  /* 0x000000ffff147224 */ /* 0x000fe400078e00ff */
[----:B------:R-:W-:-:S05]  /*1340*/  IMAD.WIDE R22, R65, 0x4, R22 ;  /* 0x0000000441167825 */ /* 0x000fca00078e0216 */
[----:B------:R1:W2:Y:S01]  /*1350*/  @!P1 LDG.E.EL R20, desc[UR4][R22.64+0x4] ;  /* 0x0000040416149981 */ /* 0x0002a2000c2e1900 */
[----:B0-----:R-:W-:-:S04]  /*1360*/  IMAD.HI R39, R6, 0x6d978b8f, RZ ;  /* 0x6d978b8f06277827 */ /* 0x001fc800078e02ff */
[----:B------:R-:W-:Y:S01]  /*1370*/  IMAD.HI R38, R30, 0x6d978b8f, RZ ;  /* 0x6d978b8f1e267827 */ /* 0x000fe200078e02ff */
[----:B-1----:R-:W-:-:S03]  /*1380*/  SHF.R.U32.HI R22, RZ, 0x1f, R39 ;  /* 0x0000001fff167819 */ /* 0x002fc60000011627 */
[----:B------:R-:W-:Y:S01]  /*1390*/  IMAD.WIDE R72, R42, 0x4, R72 ;  /* 0x000000042a487825 */ /* 0x000fe200078e0248 */
[----:B------:R-:W-:Y:S02]  /*13a0*/  SHF.R.U32.HI R23, RZ, 0x1f, R38 ;  /* 0x0000001fff177819 */ /* 0x000fe40000011626 */
[----:B------:R-:W-:Y:S02]  /*13b0*/  LEA.HI.SX32 R39, R39, R22, 0x19 ;  /* 0x0000001627277211 */ /* 0x000fe400078fcaff */
[----:B------:R-:W-:Y:S01]  /*13c0*/  LEA.HI.SX32 R23, R38, R23, 0x19 ;  /* 0x0000001726177211 */ /* 0x000fe200078fcaff */
[----:B------:R-:W-:Y:S01]  /*13d0*/  IMAD.WIDE R72, R29, 0x4, R72 ;  /* 0x000000041d487825 */ /* 0x000fe200078e0248 */
[----:B------:R-:W-:-:S03]  /*13e0*/  IADD3 R22, R62, R29, R42 ;  /* 0x0000001d3e167210 */ /* 0x000fc60007ffe02a */
[----:B------:R-:W-:-:S04]  /*13f0*/  IMAD.HI R29, R39, 0x6d978b8f, RZ ;  /* 0x6d978b8f271d7827 */ /* 0x000fc800078e02ff */
[----:B------:R-:W-:Y:S02]  /*1400*/  IMAD R38, R30, -0x12b, R5 ;  /* 0xfffffed51e267824 */ /* 0x000fe400078e0205 */
[----:B------:R-:W-:Y:S01]  /*1410*/  IMAD R23, R23, -0x12b, R30 ;  /* 0xfffffed517177824 */ /* 0x000fe200078e021e */
[----:B------:R-:W-:Y:S02]  /*1420*/  SHF.R.U32.HI R30, RZ, 0x1f, R29 ;  /* 0x0000001fff1e7819 */ /* 0x000fe4000001161d */
[----:B------:R-:W-:Y:S02]  /*1430*/  I2FP.F32.S32 R38, R38 ;  /* 0x0000002600267245 */ /* 0x000fe40000201400 */
[----:B------:R-:W-:-:S03]  /*1440*/  LEA.HI.SX32 R30, R29, R30, 0x19 ;  /* 0x0000001e1d1e7211 */ /* 0x000fc600078fcaff */
[----:B------:R-:W-:Y:S01]  /*1450*/  FADD R29, R38, 0.5 ;  /* 0x3f000000261d7421 */ /* 0x000fe20000000000 */
[----:B------:R-:W-:Y:S01]  /*1460*/  I2FP.F32.S32 R71, R70 ;  /* 0x0000004600477245 */ /* 0x000fe20000201400 */
[----:B------:R-:W-:Y:S02]  /*1470*/  IMAD R30, R30, -0x12b, R39 ;  /* 0xfffffed51e1e7824 */ /* 0x000fe400078e0227 */
[-C--:B------:R-:W-:Y:S01]  /*1480*/  FFMA R29, R29, R56.reuse, -0.5 ;  /* 0xbf0000001d1d7423 */ /* 0x080fe20000000038 */
[----:B------:R-:W-:Y:S01]  /*1490*/  IMAD R39, R39, -0x12b, R6 ;  /* 0xfffffed527277824 */ /* 0x000fe200078e0206 */
[----:B------:R-:W-:Y:S01]  /*14a0*/  I2FP.F32.S32 R23, R23 ;  /* 0x0000001700177245 */ /* 0x000fe20000201400 */
[----:B------:R-:W-:Y:S02]  /*14b0*/  FADD R34, R34, -R71 ;  /* 0x8000004722227221 */ /* 0x000fe40000000000 */
[----:B------:R-:W-:Y:S02]  /*14c0*/  FMNMX R71, RZ, R29, !PT ;  /* 0x0000001dff477209 */ /* 0x000fe40007800000 */
[----:B------:R-:W-:Y:S01]  /*14d0*/  I2FP.F32.S32 R39, R39 ;  /* 0x0000002700277245 */ /* 0x000fe20000201400 */
[----:B------:R-:W-:Y:S01]  /*14e0*/  FADD R23, R23, 0.5 ;  /* 0x3f00000017177421 */ /* 0x000fe20000000000 */
[----:B------:R-:W-:Y:S01]  /*14f0*/  I2FP.F32.S32 R30, R30 ;  /* 0x0000001e001e7245 */ /* 0x000fe20000201400 */
[----:B------:R-:W0:Y:S02]  /*1500*/  F2I.TRUNC.NTZ R62, R71 ;  /* 0x00000047003e7305 */ /* 0x000e24000020f100 */
[----:B------:R-:W-:Y:S01]  /*1510*/  FFMA R38, R23, R56, -0.5 ;  /* 0xbf00000017267423 */ /* 0x000fe20000000038 */
[----:B------:R-:W-:Y:S01]  /*1520*/  FADD R29, R39, 0.5 ;  /* 0x3f000000271d7421 */ /* 0x000fe20000000000 */
[----:B------:R-:W-:Y:S01]  /*1530*/  FADD R39, R30, 0.5 ;  /* 0x3f0000001e277421 */ /* 0x000fe20000000000 */
[----:B------:R-:W-:-:S02]  /*1540*/  I2FP.F32.S32 R30, R42 ;  /* 0x0000002a001e7245 */ /* 0x000fc40000201400 */
[----:B------:R-:W-:Y:S02]  /*1550*/  I2FP.F32.S32 R42, R45 ;  /* 0x0000002d002a7245 */ /* 0x000fe40000201400 */
[----:B------:R-:W-:Y:S01]  /*1560*/  FMNMX R45, RZ, R38, !PT ;  /* 0x00000026ff2d7209 */ /* 0x000fe20007800000 */
[----:B------:R-:W-:Y:S01]  /*1570*/  FADD R30, R19, -R30 ;  /* 0x8000001e131e7221 */ /* 0x000fe20000000000 */
[----:B------:R-:W-:Y:S01]  /*1580*/  IADD3 R58, R58, R65, R43 ;  /* 0x000000413a3a7210 */ /* 0x000fe20007ffe02b */
[----:B------:R-:W-:Y:S01]  /*1590*/  IMAD.HI R19, R5, 0x17753347, RZ ;  /* 0x1775334705137827 */ /* 0x000fe200078e02ff */
[----:B------:R-:W1:Y:S03]  /*15a0*/  F2I.TRUNC.NTZ R65, R45 ;  /* 0x0000002d00417305 */ /* 0x000e66000020f100 */
[----:B------:R-:W-:Y:S01]  /*15b0*/  FFMA R23, R39, R56, -0.5 ;  /* 0xbf00000027177423 */ /* 0x000fe20000000038 */
[----:B0-----:R-:W-:-:S02]  /*15c0*/  ISETP.LT.U32.AND P0, PT, R62, 0x2, PT ;  /* 0x000000023e00780c */ /* 0x001fc40003f01070 */
[----:B------:R-:W-:Y:S02]  /*15d0*/  SHF.R.S32.HI R39, RZ, 0x1f, R62 ;  /* 0x0000001fff277819 */ /* 0x000fe4000001143e */
[----:B------:R-:W-:Y:S02]  /*15e0*/  SHF.R.U32.HI R38, RZ, 0x1f, R19 ;  /* 0x0000001fff267819 */ /* 0x000fe40000011613 */
[----:B------:R-:W-:Y:S02]  /*15f0*/  ISETP.LT.AND.EX P0, PT, R39, RZ, PT, P0 ;  /* 0x000000ff2700720c */ /* 0x000fe40003f01300 */
[----:B------:R-:W-:Y:S02]  /*1600*/  IADD3 R60, R60, R9, R70 ;  /* 0x000000093c3c7210 */ /* 0x000fe40007ffe046 */
[----:B------:R-:W-:Y:S02]  /*1610*/  I2FP.F32.S32 R43, R43 ;  /* 0x0000002b002b7245 */ /* 0x000fe40000201400 */
[----:B------:R-:W-:-:S02]  /*1620*/  LEA.HI.SX32 R70, R19, R38, 0x13 ;  /* 0x0000002613467211 */ /* 0x000fc400078f9aff */
[----:B------:R-:W-:Y:S01]  /*1630*/  SEL R19, R62, 0x2, P0 ;  /* 0x000000023e137807 */ /* 0x000fe20000000000 */
[----:B------:R-:W-:Y:S01]  /*1640*/  FADD R3, R3, -R42 ;  /* 0x8000002a03037221 */ /* 0x000fe20000000000 */
[----:B------:R-:W-:Y:S01]  /*1650*/  FADD R68, R68, -R43 ;  /* 0x8000002b44447221 */ /* 0x000fe20000000000 */
[----:B------:R-:W-:Y:S02]  /*1660*/  SEL R42, R39, RZ, P0 ;  /* 0x000000ff272a7207 */ /* 0x000fe40000000000 */
[----:B------:R-:W-:Y:S02]  /*1670*/  LEA R38, P0, R19, UR6, 0x2 ;  /* 0x0000000613267c11 */ /* 0x000fe4000f8010ff */
[----:B-1----:R-:W-:Y:S01]  /*1680*/  VIMNMX R43, R65, 0x2, PT ;  /* 0x00000002412b7848 */ /* 0x002fe20003fe0100 */
[----:B------:R-:W-:Y:S01]  /*1690*/  IMAD.WIDE R74, R9, 0x4, R74 ;  /* 0x00000004094a7825 */ /* 0x000fe200078e024a */
[----:B------:R-:W-:-:S03]  /*16a0*/  LEA.HI.X R39, R19, UR7, R42, 0x2, P0 ;  /* 0x0000000713277c11 */ /* 0x000fc600080f142a */
[----:B------:R-:W-:Y:S02]  /*16b0*/  IMAD.MOV.U32 R9, RZ, RZ, RZ ;  /* 0x000000ffff097224 */ /* 0x000fe400078e00ff */
[----:B------:R-:W-:Y:S01]  /*16c0*/  IMAD.WIDE R42, R43, 0x10, R40 ;  /* 0x000000102b2a7825 */ /* 0x000fe200078e0228 */
[----:B------:R-:W-:-:S03]  /*16d0*/  ISETP.GE.AND P6, PT, R5, 0x105eac, PT ;  /* 0x00105eac0500780c */ /* 0x000fc60003fc6270 */
[----:B------:R0:W2:Y:S01]  /*16e0*/  @!P2 LDG.E.EL R9, desc[UR4][R72.64] ;  /* 0x000000044809a981 */ /* 0x0000a2000c2e1900 */
[C---:B------:R-:W-:Y:S01]  /*16f0*/  IMAD R5, R70.reuse, -0x15d39, R5 ;  /* 0xfffea2c746057824 */ /* 0x040fe200078e0205 */
[C---:B------:R-:W-:Y:S01]  /*1700*/  SHF.L.U32 R19, R70.reuse, 0x4, RZ ;  /* 0x0000000446137819 */ /* 0x040fe200000006ff */
[----:B------:R-:W-:Y:S02]  /*1710*/  IMAD.MOV.U32 R21, RZ, RZ, RZ ;  /* 0x000000ffff157224 */ /* 0x000fe400078e00ff */
[----:B------:R-:W-:Y:S01]  /*1720*/  FFMA R29, R29, R56, -0.5 ;  /* 0xbf0000001d1d7423 */ /* 0x000fe20000000038 */
[----:B0-----:R-:W-:Y:S01]  /*1730*/  IADD3 R72, P0, R42, R38, RZ ;  /* 0x000000262a487210 */ /* 0x001fe20007f1e0ff */
[----:B------:R-:W-:Y:S02]  /*1740*/  IMAD R56, R70, 0x15d40, R5 ;  /* 0x00015d4046387824 */ /* 0x000fe400078e0205 */
[----:B------:R0:W2:Y:S02]  /*1750*/  @!P4 LDG.E.EL R21, desc[UR4][R74.64+0x4] ;  /* 0x000004044a15c981 */ /* 0x0000a4000c2e1900 */
[----:B------:R-:W-:-:S02]  /*1760*/  IMAD.X R73, R43, 0x1, R39, P0 ;  /* 0x000000012b497824 */ /* 0x000fc400000e0627 */
[----:B------:R-:W-:Y:S02]  /*1770*/  IMAD.MOV.U32 R5, RZ, RZ, RZ ;  /* 0x000000ffff057224 */ /* 0x000fe400078e00ff */
[----:B------:R-:W-:Y:S01]  /*1780*/  IMAD.WIDE R72, R19, 0x4, R72 ;  /* 0x0000000413487825 */ /* 0x000fe200078e0248 */
[----:B------:R-:W-:Y:S02]  /*1790*/  FMNMX R29, RZ, R29, !PT ;  /* 0x0000001dff1d7209 */ /* 0x000fe40007800000 */
[----:B0-----:R-:W-:Y:S02]  /*17a0*/  I2FP.F32.S32 R74, R65 ;  /* 0x00000041004a7245 */ /* 0x001fe40000201400 */
[----:B------:R0:W2:Y:S01]  /*17b0*/  @!P6 LDG.E.EL R5, desc[UR4][R72.64+0x4] ;  /* 0x000004044805e981 */ /* 0x0000a2000c2e1900 */
[----:B------:R-:W-:Y:S02]  /*17c0*/  IADD3 R42, P0, R42, UR6, RZ ;  /* 0x000000062a2a7c10 */ /* 0x000fe4000ff1e0ff */
[----:B------:R-:W-:Y:S01]  /*17d0*/  FADD R45, R45, -R74 ;  /* 0x8000004a2d2d7221 */ /* 0x000fe20000000000 */
[----:B------:R-:W-:Y:S01]  /*17e0*/  I2FP.F32.S32 R74, R62 ;  /* 0x0000003e004a7245 */ /* 0x000fe20000201400 */
[----:B------:R-:W-:Y:S01]  /*17f0*/  IMAD.SHL.U32 R65, R65, 0x4, RZ ;  /* 0x0000000441417824 */ /* 0x000fe200078e00ff */
[----:B------:R-:W-:Y:S01]  /*1800*/  IADD3.X R43, R43, UR7, RZ, P0, !PT ;  /* 0x000000072b2b7c10 */ /* 0x000fe200087fe4ff */
[----:B0-----:R-:W0:Y:S02]  /*1810*/  F2I.TRUNC.NTZ R72, R29 ;  /* 0x0000001d00487305 */ /* 0x001e24000020f100 */
[----:B------:R-:W-:Y:S01]  /*1820*/  FADD R71, R71, -R74 ;  /* 0x8000004a47477221 */ /* 0x000fe20000000000 */
[----:B------:R-:W-:-:S04]  /*1830*/  IMAD.WIDE R42, R62, 0x4, R42 ;  /* 0x000000043e2a7825 */ /* 0x000fc800078e022a */
[C---:B------:R-:W-:Y:S01]  /*1840*/  IMAD.WIDE R74, R65.reuse, 0x4, R38 ;  /* 0x00000004414a7825 */ /* 0x040fe200078e0226 */
[----:B------:R-:W-:-:S03]  /*1850*/  IADD3 R62, R65, R19, R62 ;  /* 0x00000013413e7210 */ /* 0x000fc60007ffe03e */
[----:B------:R-:W-:-:S04]  /*1860*/  IMAD.WIDE R42, R19, 0x4, R42 ;  /* 0x00000004132a7825 */ /* 0x000fc800078e022a */
[----:B------:R-:W-:Y:S01]  /*1870*/  IMAD.WIDE R74, R19, 0x4, R74 ;  /* 0x00000004134a7825 */ /* 0x000fe200078e024a */
[----:B0-----:R-:W-:Y:S02]  /*1880*/  SHF.R.S32.HI R19, RZ, 0x1f, R72 ;  /* 0x0000001fff137819 */ /* 0x001fe40000011448 */
[----:B------:R-:W-:Y:S01]  /*1890*/  ISETP.LT.U32.AND P0, PT, R72, 0x2, PT ;  /* 0x000000024800780c */ /* 0x000fe20003f01070 */
[----:B------:R-:W-:Y:S01]  /*18a0*/  IMAD.MOV.U32 R70, RZ, RZ, RZ ;  /* 0x000000ffff467224 */ /* 0x000fe200078e00ff */
[----:B------:R-:W-:Y:S02]  /*18b0*/  FMNMX R23, RZ, R23, !PT ;  /* 0x00000017ff177209 */ /* 0x000fe40007800000 */
[----:B------:R-:W-:-:S03]  /*18c0*/  ISETP.LT.AND.EX P0, PT, R19, RZ, PT, P0 ;  /* 0x000000ff1300720c */ /* 0x000fc60003f01300 */
[----:B------:R0:W2:Y:S02]  /*18d0*/  @!P6 LDG.E.EL R70, desc[UR4][R42.64] ;  /* 0x000000042a46e981 */ /* 0x0000a4000c2e1900 */
[----:B0-----:R-:W-:Y:S02]  /*18e0*/  SEL R42, R19, RZ, P0 ;  /* 0x000000ff132a7207 */ /* 0x001fe40000000000 */
[----:B------:R-:W0:Y:S01]  /*18f0*/  F2I.TRUNC.NTZ R19, R23 ;  /* 0x0000001700137305 */ /* 0x000e22000020f100 */
[----:B------:R-:W-:Y:S01]  /*1900*/  SEL R39, R72, 0x2, P0 ;  /* 0x0000000248277807 */ /* 0x000fe20000000000 */
[----:B------:R-:W-:-:S03]  /*1910*/  IMAD.HI R65, R6, 0x17753347, RZ ;  /* 0x1775334706417827 */ /* 0x000fc600078e02ff */
[----:B------:R-:W-:-:S04]  /*1920*/  LEA R38, P0, R39, UR6, 0x2 ;  /* 0x0000000627267c11 */ /* 0x000fc8000f8010ff */
[----:B------:R-:W-:Y:S02]  /*1930*/  LEA.HI.X R39, R39, UR7, R42, 0x2, P0 ;  /* 0x0000000727277c11 */ /* 0x000fe400080f142a */
[----:B0-----:R-:W-:Y:S02]  /*1940*/  VIMNMX R43, R19, 0x2, PT ;  /* 0x00000002132b7848 */ /* 0x001fe40003fe0100 */
[----:B------:R-:W-:-:S03]  /*1950*/  SHF.R.U32.HI R42, RZ, 0x1f, R65 ;  /* 0x0000001fff2a7819 */ /* 0x000fc60000011641 */
[----:B------:R-:W-:Y:S01]  /*1960*/  IMAD.WIDE R40, R43, 0x10, R40 ;  /* 0x000000102b287825 */ /* 0x000fe200078e0228 */
[----:B------:R-:W-:Y:S01]  /*1970*/  LEA.HI.SX32 R65, R65, R42, 0x13 ;  /* 0x0000002a41417211 */ /* 0x000fe200078f9aff */
[----:B------:R-:W-:Y:S01]  /*1980*/  HFMA2.MMA R69, -RZ, RZ, 0, 0 ;  /* 0x00000000ff457435 */ /* 0x000fe200000001ff */
[----:B------:R-:W-:-:S05]  /*1990*/  IADD3 R42, P0, R40, R38, RZ ;  /* 0x00000026282a7210 */ /* 0x000fca0007f1e0ff */
[----:B------:R-:W-:Y:S01]  /*19a0*/  IMAD.X R43, R41, 0x1, R39, P0 ;  /* 0x00000001292b7824 */ /* 0x000fe200000e0627 */
[----:B------:R-:W-:Y:S01]  /*19b0*/  ISETP.GE.AND P0, PT, R6, 0x105eac, PT ;  /* 0x00105eac0600780c */ /* 0x000fe20003f06270 */
[----:B------:R-:W-:Y:S02]  /*19c0*/  IMAD.SHL.U32 R73, R65, 0x10, RZ ;  /* 0x0000001041497824 */ /* 0x000fe400078e00ff */
[----:B------:R0:W5:Y:S02]  /*19d0*/  @!P6 LDG.E.EL R69, desc[UR4][R74.64+0x4] ;  /* 0x000004044a45e981 */ /* 0x000164000c2e1900 */
[----:B------:R-:W-:Y:S01]  /*19e0*/  IMAD.WIDE R42, R73, 0x4, R42 ;  /* 0x00000004492a7825 */ /* 0x000fe200078e022a */
[----:B0-----:R-:W-:-:S03]  /*19f0*/  CS2R R74, SRZ ;  /* 0x00000000004a7805 */ /* 0x001fc6000001ff00 */
[----:B------:R-:W-:-:S04]  /*1a00*/  IMAD.MOV.U32 R14, RZ, RZ, RZ ;  /* 0x000000ffff0e7224 */ /* 0x000fc800078e00ff */
[----:B------:R0:W5:Y:S04]  /*1a10*/  @!P0 LDG.E.EL R74, desc[UR4][R42.64+0x4] ;  /* 0x000004042a4a8981 */ /* 0x000168000c2e1900 */
[----:B------:R1:W5:Y:S01]  /*1a20*/  @!P5 LDG.E.EL R14, desc[UR4][R76.64+0x4] ;  /* 0x000004044c0ed981 */ /* 0x000362000c2e1900 */
[----:B0-----:R-:W-:-:S04]  /*1a30*/  IMAD.SHL.U32 R43, R19, 0x4, RZ ;  /* 0x00000004132b7824 */ /* 0x001fc800078e00ff */
[C---:B------:R-:W-:Y:S01]  /*1a40*/  IMAD.WIDE R38, R43.reuse, 0x4, R38 ;  /* 0x000000042b267825 */ /* 0x040fe200078e0226 */
[----:B-1----:R-:W-:Y:S02]  /*1a50*/  I2FP.F32.S32 R76, R19 ;  /* 0x00000013004c7245 */ /* 0x002fe40000201400 */
[----:B------:R-:W-:Y:S01]  /*1a60*/  IADD3 R19, R43, R73, R72 ;  /* 0x000000492b137210 */ /* 0x000fe20007ffe048 */
[----:B------:R-:W-:Y:S02]  /*1a70*/  IMAD.WIDE R42, R73, 0x4, R38 ;  /* 0x00000004492a7825 */ /* 0x000fe400078e0226 */
[----:B------:R-:W0:Y:S01]  /*1a80*/  LDC.64 R38, c[0x0][0x218] ;  /* 0x00008600ff267b82 */ /* 0x000e220000000a00 */
[----:B------:R-:W-:Y:S02]  /*1a90*/  P2R R57, PR, RZ, 0x20 ;  /* 0x00000020ff397803 */ /* 0x000fe40000000000 */
[----:B------:R-:W-:-:S04]  /*1aa0*/  IADD3 R40, P5, R40, UR6, RZ ;  /* 0x0000000628287c10 */ /* 0x000fc8000ffbe0ff */
[----:B------:R-:W-:-:S03]  /*1ab0*/  IADD3.X R41, R41, UR7, RZ, P5, !PT ;  /* 0x0000000729297c10 */ /* 0x000fc6000affe4ff */
[----:B------:R-:W-:Y:S01]  /*1ac0*/  IMAD.WIDE R40, R72, 0x4, R40 ;  /* 0x0000000448287825 */ /* 0x000fe200078e0228 */
[----:B------:R-:W-:-:S03]  /*1ad0*/  ISETP.GE.AND P5, PT, R8, 0x105eac, PT ;  /* 0x00105eac0800780c */ /* 0x000fc60003fa6270 */
[----:B------:R-:W-:-:S04]  /*1ae0*/  IMAD.WIDE R40, R73, 0x4, R40 ;  /* 0x0000000449287825 */ /* 0x000fc800078e0228 */
[----:B------:R-:W-:Y:S01]  /*1af0*/  FADD R23, R23, -R76 ;  /* 0x8000004c17177221 */ /* 0x000fe20000000000 */
[----:B------:R-:W-:Y:S01]  /*1b00*/  I2FP.F32.S32 R76, R72 ;  /* 0x00000048004c7245 */ /* 0x000fe20000201400 */
[----:B------:R1:W5:Y:S01]  /*1b10*/  @!P0 LDG.E.EL R75, desc[UR4][R40.64] ;  /* 0x00000004284b8981 */ /* 0x000362000c2e1900 */
[----:B0-----:R-:W-:-:S04]  /*1b20*/  IMAD.WIDE R72, R54, 0x4, R38 ;  /* 0x0000000436487825 */ /* 0x001fc800078e0226 */
[----:B------:R-:W-:Y:S01]  /*1b30*/  FADD R29, R29, -R76 ;  /* 0x8000004c1d1d7221 */ /* 0x000fe20000000000 */
[----:B-1----:R-:W-:Y:S01]  /*1b40*/  IMAD.WIDE R40, R62, 0x4, R38 ;  /* 0x000000043e287825 */ /* 0x002fe200078e0226 */
[----:B------:R-:W-:Y:S02]  /*1b50*/  MOV R62, RZ ;  /* 0x000000ff003e7202 */ /* 0x000fe40000000f00 */
[----:B------:R-:W-:-:S04]  /*1b60*/  CS2R R76, SRZ ;  /* 0x00000000004c7805 */ /* 0x000fc8000001ff00 */
[----:B------:R-:W5:Y:S01]  /*1b70*/  @!P5 LDG.E.EL R62, desc[UR4][R72.64] ;  /* 0x00000004483ed981 */ /* 0x000f62000c2e1900 */
[----:B------:R-:W-:Y:S01]  /*1b80*/  ISETP.NE.AND P5, PT, R57, RZ, PT ;  /* 0x000000ff3900720c */ /* 0x000fe20003fa5270 */
[----:B------:R-:W-:Y:S02]  /*1b90*/  IMAD.MOV.U32 R57, RZ, RZ, RZ ;  /* 0x000000ffff397224 */ /* 0x000fe400078e00ff */
[----:B------:R0:W5:Y:S01]  /*1ba0*/  @!P0 LDG.E.EL R76, desc[UR4][R42.64+0x4] ;  /* 0x000004042a4c8981 */ /* 0x000162000c2e1900 */
[----:B------:R-:W-:-:S03]  /*1bb0*/  IMAD.MOV.U32 R54, RZ, RZ, RZ ;  /* 0x000000ffff367224 */ /* 0x000fc600078e00ff */
[----:B------:R1:W5:Y:S01]  /*1bc0*/  @!P6 LDG.E.EL R77, desc[UR4][R40.64] ;  /* 0x00000004284de981 */ /* 0x000362000c2e1900 */
[----:B0-----:R-:W-:-:S04]  /*1bd0*/  IMAD.WIDE R42, R60, 0x4, R38 ;  /* 0x000000043c2a7825 */ /* 0x001fc800078e0226 */
[--C-:B-1----:R-:W-:Y:S01]  /*1be0*/  IMAD.WIDE R40, R4, 0x4, R38.reuse ;  /* 0x0000000404287825 */ /* 0x102fe200078e0226 */
[----:B------:R0:W5:Y:S03]  /*1bf0*/  @!P4 LDG.E.EL R54, desc[UR4][R42.64] ;  /* 0x000000042a36c981 */ /* 0x000166000c2e1900 */
[--C-:B------:R-:W-:Y:S01]  /*1c00*/  IMAD.WIDE R72, R22, 0x4, R38.reuse ;  /* 0x0000000416487825 */ /* 0x100fe200078e0226 */
[----:B------:R1:W5:Y:S03]  /*1c10*/  @!P5 LDG.E.EL R57, desc[UR4][R40.64] ;  /* 0x000000042839d981 */ /* 0x000366000c2e1900 */
[----:B------:R-:W-:Y:S02]  /*1c20*/  IMAD.MOV.U32 R22, RZ, RZ, RZ ;  /* 0x000000ffff167224 */ /* 0x000fe400078e00ff */
[----:B0-----:R-:W-:-:S04]  /*1c30*/  IMAD.WIDE R42, R58, 0x4, R38 ;  /* 0x000000043a2a7825 */ /* 0x001fc800078e0226 */
[----:B-1----:R-:W-:-:S04]  /*1c40*/  IMAD.WIDE R40, R27, 0x4, R38 ;  /* 0x000000041b287825 */ /* 0x002fc800078e0226 */
[----:B------:R-:W-:-:S05]  /*1c50*/  IMAD.WIDE R38, R19, 0x4, R38 ;  /* 0x0000000413267825 */ /* 0x000fca00078e0226 */
[----:B------:R-:W5:Y:S01]  /*1c60*/  @!P0 LDG.E.EL R22, desc[UR4][R38.64] ;  /* 0x0000000426168981 */ /* 0x000f62000c2e1900 */
[----:B------:R-:W-:Y:S01]  /*1c70*/  HFMA2.MMA R27, -RZ, RZ, 0, 0 ;  /* 0x00000000ff1b7435 */ /* 0x000fe200000001ff */
[----:B------:R-:W-:Y:S02]  /*1c80*/  IMAD.MOV.U32 R60, RZ, RZ, RZ ;  /* 0x000000ffff3c7224 */ /* 0x000fe400078e00ff */
[----:B------:R-:W-:-:S04]  /*1c90*/  IMAD.MOV.U32 R19, RZ, RZ, RZ ;  /* 0x000000ffff137224 */ /* 0x000fc800078e00ff */
[----:B------:R0:W5:Y:S04]  /*1ca0*/  @!P3 LDG.E.EL R60, desc[UR4][R40.64] ;  /* 0x00000004283cb981 */ /* 0x000168000c2e1900 */
[----:B------:R1:W5:Y:S04]  /*1cb0*/  @!P2 LDG.E.EL R27, desc[UR4][R72.64] ;  /* 0x00000004481ba981 */ /* 0x000368000c2e1900 */
[----:B------:R1:W5:Y:S01]  /*1cc0*/  @!P1 LDG.E.EL R19, desc[UR4][R42.64] ;  /* 0x000000042a139981 */ /* 0x000362000c2e1900 */
[----:B------:R-:W-:Y:S02]  /*1cd0*/  FMNMX R29, RZ, R29, !PT ;  /* 0x0000001dff1d7209 */ /* 0x000fe40007800000 */
[----:B------:R-:W-:-:S02]  /*1ce0*/  P2R R4, PR, RZ, 0x20 ;  /* 0x00000020ff047803 */ /* 0x000fc40000000000 */
[C---:B------:R-:W-:Y:S02]  /*1cf0*/  FSETP.GEU.AND P5, PT, R29.reuse, 1, PT ;  /* 0x3f8000001d00780b */ /* 0x040fe40003fae000 */
[----:B------:R-:W-:Y:S02]  /*1d00*/  FMNMX R71, RZ, R71, !PT ;  /* 0x00000047ff477209 */ /* 0x000fe40007800000 */
[----:B0-----:R-:W-:Y:S02]  /*1d10*/  FSEL R40, R29, 1, !P5 ;  /* 0x3f8000001d287808 */ /* 0x001fe40006800000 */
[C---:B------:R-:W-:Y:S02]  /*1d20*/  FSETP.GEU.AND P5, PT, R71.reuse, 1, PT ;  /* 0x3f8000004700780b */ /* 0x040fe40003fae000 */
[----:B------:R-:W-:Y:S02]  /*1d30*/  FMNMX R68, RZ, R68, !PT ;  /* 0x00000044ff447209 */ /* 0x000fe40007800000 */
[----:B-1----:R-:W-:-:S02]  /*1d40*/  FSEL R73, R71, 1, !P5 ;  /* 0x3f80000047497808 */ /* 0x002fc40006800000 */
[C---:B------:R-:W-:Y:S02]  /*1d50*/  FSETP.GEU.AND P5, PT, R68.reuse, 1, PT ;  /* 0x3f8000004400780b */ /* 0x040fe40003fae000 */
[----:B------:R-:W-:Y:S02]  /*1d60*/  FMNMX R30, RZ, R30, !PT ;  /* 0x0000001eff1e7209 */ /* 0x000fe40007800000 */
[----:B------:R-:W-:Y:S02]  /*1d70*/  FSEL R38, R68, 1, !P5 ;  /* 0x3f80000044267808 */ /* 0x000fe40006800000 */
[C---:B------:R-:W-:Y:S02]  /*1d80*/  FSETP.GEU.AND P5, PT, R30.reuse, 1, PT ;  /* 0x3f8000001e00780b */ /* 0x040fe40003fae000 */
[----:B------:R-:W-:Y:S02]  /*1d90*/  FMNMX R31, RZ, R31, !PT ;  /* 0x0000001fff1f7209 */ /* 0x000fe40007800000 */
[----:B------:R-:W-:-:S02]  /*1da0*/  FSEL R42, R30, 1, !P5 ;  /* 0x3f8000001e2a7808 */ /* 0x000fc40006800000 */
        /* <DEDUP_REMOVED lines=15> */
[----:B------:R-:W-:-:S04]  /*1ea0*/  FSETP.GEU.AND P5, PT, R23, 1, PT ;  /* 0x3f8000001700780b */ /* 0x000fc80003fae000 */
[----:B------:R-:W-:Y:S02]  /*1eb0*/  FSEL R58, R23, 1, !P5 ;  /* 0x3f800000173a7808 */ /* 0x000fe40006800000 */
[----:B------:R-:W-:-:S04]  /*1ec0*/  FMNMX R3, RZ, R3, !PT ;  /* 0x00000003ff037209 */ /* 0x000fc80007800000 */
[----:B------:R-:W-:Y:S01]  /*1ed0*/  FSETP.GEU.AND P5, PT, R3, 1, PT ;  /* 0x3f8000000300780b */ /* 0x000fe20003fae000 */
[----:B------:R-:W-:-:S03]  /*1ee0*/  IMAD R6, R65, -0x15d39, R6 ;  /* 0xfffea2c741067824 */ /* 0x000fc600078e0206 */
[----:B------:R-:W-:Y:S02]  /*1ef0*/  FSEL R3, R3, 1, !P5 ;  /* 0x3f80000003037808 */ /* 0x000fe40006800000 */
[----:B------:R-:W-:Y:S01]  /*1f00*/  ISETP.GE.AND P5, PT, R8, 0x105eac, PT ;  /* 0x00105eac0800780c */ /* 0x000fe20003fa6270 */
[----:B------:R-:W-:Y:S02]  /*1f10*/  IMAD R65, R65, 0x15d40, R6 ;  /* 0x00015d4041417824 */ /* 0x000fe400078e0206 */
[----:B------:R-:W-:Y:S02]  /*1f20*/  IMAD R12, R55, -0x15d39, R12 ;  /* 0xfffea2c7370c7824 */ /* 0x000fe400078e020c */
[----:B------:R-:W-:Y:S02]  /*1f30*/  IMAD R10, R67, -0x15d39, R10 ;  /* 0xfffea2c7430a7824 */ /* 0x000fe400078e020a */
[----:B--2---:R-:W-:-:S04]  /*1f40*/  FADD R5, -R70, R5 ;  /* 0x0000000546057221 */ /* 0x004fc80000000100 */
[----:B------:R-:W-:Y:S01]  /*1f50*/  FFMA R70, R73, R5, R70 ;  /* 0x0000000549467223 */ /* 0x000fe20000000046 */
[C---:B------:R-:W-:Y:S02]  /*1f60*/  IMAD R59, R66.reuse, -0x15d39, R59 ;  /* 0xfffea2c7423b7824 */ /* 0x040fe400078e023b */
[----:B------:R-:W-:Y:S02]  /*1f70*/  IMAD R67, R67, 0x15d40, R10 ;  /* 0x00015d4043437824 */ /* 0x000fe400078e020a */
[----:B------:R-:W-:Y:S01]  /*1f80*/  IMAD R59, R66, 0x15d40, R59 ;  /* 0x00015d40423b7824 */ /* 0x000fe200078e023b */
[----:B------:R-:W-:-:S05]  /*1f90*/  I2FP.F32.S32 R53, R53 ;  /* 0x0000003500357245 */ /* 0x000fca0000201400 */
[----:B------:R-:W-:-:S05]  /*1fa0*/  FADD R53, R52, -R53 ;  /* 0x8000003534357221 */ /* 0x000fca0000000000 */
[----:B------:R-:W-:Y:S02]  /*1fb0*/  FMNMX R53, RZ, R53, !PT ;  /* 0x00000035ff357209 */ /* 0x000fe40007800000 */
[----:B------:R-:W-:-:S05]  /*1fc0*/  I2FP.F32.S32 R13, R13 ;  /* 0x0000000d000d7245 */ /* 0x000fca0000201400 */
[----:B------:R-:W-:Y:S01]  /*1fd0*/  FADD R13, R48, -R13 ;  /* 0x8000000d300d7221 */ /* 0x000fe20000000000 */
[----:B------:R-:W-:-:S04]  /*1fe0*/  FADD R37, -R24, R37 ;  /* 0x0000002518257221 */ /* 0x000fc80000000100 */
[----:B------:R-:W-:Y:S01]  /*1ff0*/  FMNMX R13, RZ, R13, !PT ;  /* 0x0000000dff0d7209 */ /* 0x000fe20007800000 */
[----:B----4-:R-:W-:Y:S01]  /*2000*/  FADD R17, -R46, R17 ;  /* 0x000000112e117221 */ /* 0x010fe20000000100 */
[----:B------:R-:W-:Y:S01]  /*2010*/  FADD R33, -R18, R33 ;  /* 0x0000002112217221 */ /* 0x000fe20000000100 */
[----:B---3--:R-:W-:Y:S01]  /*2020*/  FADD R47, -R26, R47 ;  /* 0x0000002f1a2f7221 */ /* 0x008fe20000000100 */
[----:B------:R-:W-:Y:S01]  /*2030*/  FADD R25, -R32, R25 ;  /* 0x0000001920197221 */ /* 0x000fe20000000100 */
[----:B------:R-:W-:Y:S01]  /*2040*/  FFMA R37, R39, R37, R24 ;  /* 0x0000002527257223 */ /* 0x000fe20000000018 */
[----:B------:R-:W-:Y:S01]  /*2050*/  FFMA R46, R71, R17, R46 ;  /* 0x00000011472e7223 */ /* 0x000fe2000000002e */
[----:B------:R-:W-:Y:S01]  /*2060*/  FADD R36, -R9, R36 ;  /* 0x0000002409247221 */ /* 0x000fe20000000100 */
[----:B------:R-:W-:Y:S01]  /*2070*/  FFMA R18, R38, R33, R18 ;  /* 0x0000002126127223 */ /* 0x000fe20000000012 */
[----:B------:R-:W-:Y:S01]  /*2080*/  FFMA R47, R43, R47, R26 ;  /* 0x0000002f2b2f7223 */ /* 0x000fe2000000001a */
[----:B------:R-:W-:Y:S01]  /*2090*/  FFMA R25, R41, R25, R32 ;  /* 0x0000001929197223 */ /* 0x000fe20000000020 */
[----:B------:R-:W-:Y:S01]  /*20a0*/  FFMA R36, R42, R36, R9 ;  /* 0x000000242a247223 */ /* 0x000fe20000000009 */
[----:B-----5:R-:W-:-:S04]  /*20b0*/  FADD R29, R76, -R22 ;  /* 0x800000164c1d7221 */ /* 0x020fc80000000000 */
[----:B------:R-:W-:Y:S01]  /*20c0*/  FFMA R29, R40, R29, R22 ;  /* 0x0000001d281d7223 */ /* 0x000fe20000000016 */
[----:B------:R-:W-:-:S04]  /*20d0*/  FADD R22, R69, -R77 ;  /* 0x8000004d45167221 */ /* 0x000fc80000000000 */
[----:B------:R-:W-:Y:S02]  /*20e0*/  FFMA R5, R73, R22, R77 ;  /* 0x0000001649057223 */ /* 0x000fe4000000004d */
[----:B------:R-:W0:Y:S01]  /*20f0*/  LDC.64 R22, c[0x0][0x220] ;  /* 0x00008800ff167b82 */ /* 0x000e220000000a00 */
[----:B------:R-:W-:Y:S02]  /*2100*/  IMAD R73, R64, -0x15d39, R15 ;  /* 0xfffea2c740497824 */ /* 0x000fe400078e020f */
[----:B------:R-:W-:Y:S01]  /*2110*/  FADD R15, -R5, R70 ;  /* 0x00000046050f7221 */ /* 0x000fe20000000100 */
[--C-:B------:R-:W-:Y:S01]  /*2120*/  FADD R77, R63, -R62.reuse ;  /* 0x8000003e3f4d7221 */ /* 0x100fe20000000000 */
[----:B------:R-:W-:Y:S02]  /*2130*/  FADD R6, R14, -R57 ;  /* 0x800000390e067221 */ /* 0x000fe40000000000 */
[----:B------:R-:W-:Y:S02]  /*2140*/  FMUL R63, R15, R30 ;  /* 0x0000001e0f3f7220 */ /* 0x000fe40000400000 */
[----:B------:R-:W1:Y:S01]  /*2150*/  LDC.64 R14, c[0x0][0x210] ;  /* 0x00008400ff0e7b82 */ /* 0x000e620000000a00 */
[----:B------:R-:W-:Y:S01]  /*2160*/  FFMA R77, R71, R77, R62 ;  /* 0x0000004d474d7223 */ /* 0x000fe2000000003e */
[----:B------:R-:W-:-:S02]  /*2170*/  IMAD R69, R55, 0x15d40, R12 ;  /* 0x00015d4037457824 */ /* 0x000fc400078e020c */
[----:B------:R-:W-:Y:S01]  /*2180*/  FADD R10, R21, -R54 ;  /* 0x80000036150a7221 */ /* 0x000fe20000000000 */
[----:B------:R-:W-:Y:S01]  /*2190*/  FADD R12, R28, -R60 ;  /* 0x8000003c1c0c7221 */ /* 0x000fe20000000000 */
[----:B0-----:R-:W-:-:S04]  /*21a0*/  IMAD.WIDE R30, R56, 0x4, R22 ;  /* 0x00000004381e7825 */ /* 0x001fc800078e0216 */
[----:B------:R-:W-:Y:S01]  /*21b0*/  IMAD.WIDE R34, R0, 0x4, R22 ;  /* 0x0000000400227825 */ /* 0x000fe200078e0216 */
[----:B------:R0:W-:Y:S04]  /*21c0*/  @!P6 STG.E desc[UR4][R30.64], R5 ;  /* 0x000000051e00e986 */ /* 0x0001e8000c101904 */
[----:B------:R-:W-:Y:S01]  /*21d0*/  @!P5 STG.E desc[UR4][R34.64], R77 ;  /* 0x0000004d2200d986 */ /* 0x000fe2000c101904 */
[----:B------:R-:W-:Y:S01]  /*21e0*/  ISETP.NE.AND P5, PT, R4, RZ, PT ;  /* 0x000000ff0400720c */ /* 0x000fe20003fa5270 */
[----:B------:R-:W-:Y:S01]  /*21f0*/  FADD R61, R61, -R27 ;  /* 0x8000001b3d3d7221 */ /* 0x000fe20000000000 */
[----:B------:R-:W-:Y:S02]  /*2200*/  IMAD R73, R64, 0x15d40, R73 ;  /* 0x00015d4040497824 */ /* 0x000fe400078e0249 */
[----:B------:R-:W-:Y:S01]  /*2210*/  FFMA R6, R43, R6, R57 ;  /* 0x000000062b067223 */ /* 0x000fe20000000039 */
[----:B------:R-:W-:Y:S01]  /*2220*/  FADD R28, R20, -R19 ;  /* 0x80000013141c7221 */ /* 0x000fe20000000000 */
[----:B------:R-:W-:-:S04]  /*2230*/  IMAD.WIDE R44, R2, 0x4, R22 ;  /* 0x00000004022c7825 */ /* 0x000fc800078e0216 */
[----:B------:R-:W-:Y:S01]  /*2240*/  FFMA R10, R41, R10, R54 ;  /* 0x0000000a290a7223 */ /* 0x000fe20000000036 */
[----:B------:R-:W-:Y:S01]  /*2250*/  FFMA R12, R39, R12, R60 ;  /* 0x0000000c270c7223 */ /* 0x000fe2000000003c */
[----:B------:R-:W-:Y:S01]  /*2260*/  FFMA R27, R42, R61, R27 ;  /* 0x0000003d2a1b7223 */ /* 0x000fe2000000001b */
[----:B------:R-:W-:-:S04]  /*2270*/  IMAD.WIDE R20, R59, 0x4, R22 ;  /* 0x000000043b147825 */ /* 0x000fc800078e0216 */
[----:B------:R-:W-:Y:S01]  /*2280*/  FFMA R19, R38, R28, R19 ;  /* 0x0000001c26137223 */ /* 0x000fe20000000013 */
[--C-:B------:R-:W-:Y:S01]  /*2290*/  IMAD.WIDE R60, R69, 0x4, R22.reuse ;  /* 0x00000004453c7825 */ /* 0x100fe200078e0216 */
[----:B------:R-:W-:Y:S01]  /*22a0*/  @!P5 STG.E desc[UR4][R44.64], R6 ;  /* 0x000000062c00d986 */ /* 0x000fe2000c101904 */
[----:B------:R-:W-:Y:S02]  /*22b0*/  I2FP.F32.S32 R28, R7 ;  /* 0x00000007001c7245 */ /* 0x000fe40000201400 */
[--C-:B------:R-:W-:Y:S01]  /*22c0*/  IMAD.WIDE R54, R67, 0x4, R22.reuse ;  /* 0x0000000443367825 */ /* 0x100fe200078e0216 */
[----:B------:R-:W-:Y:S03]  /*22d0*/  @!P4 STG.E desc[UR4][R20.64], R10 ;  /* 0x0000000a1400c986 */ /* 0x000fe6000c101904 */
[--C-:B0-----:R-:W-:Y:S01]  /*22e0*/  IMAD.WIDE R4, R73, 0x4, R22.reuse ;  /* 0x0000000449047825 */ /* 0x101fe200078e0216 */
[----:B------:R-:W-:Y:S03]  /*22f0*/  @!P3 STG.E desc[UR4][R60.64], R12 ;  /* 0x0000000c3c00b986 */ /* 0x000fe6000c101904 */
[----:B------:R-:W-:Y:S01]  /*2300*/  IMAD.WIDE R22, R65, 0x4, R22 ;  /* 0x0000000441167825 */ /* 0x000fe200078e0216 */
[----:B------:R-:W-:Y:S03]  /*2310*/  @!P2 STG.E desc[UR4][R54.64], R27 ;  /* 0x0000001b3600a986 */ /* 0x000fe6000c101904 */
[----:B------:R-:W-:Y:S01]  /*2320*/  FADD R28, R51, -R28 ;  /* 0x8000001c331c7221 */ /* 0x000fe20000000000 */
[----:B-1----:R-:W-:Y:S01]  /*2330*/  IMAD.WIDE R56, R56, 0x4, R14 ;  /* 0x0000000438387825 */ /* 0x002fe200078e020e */
[----:B------:R0:W-:Y:S04]  /*2340*/  @!P1 STG.E desc[UR4][R4.64], R19 ;  /* 0x0000001304009986 */ /* 0x0001e8000c101904 */
[----:B------:R1:W-:Y:S01]  /*2350*/  @!P0 STG.E desc[UR4][R22.64], R29 ;  /* 0x0000001d16008986 */ /* 0x0003e2000c101904 */
[----:B------:R-:W-:-:S03]  /*2360*/  FMNMX R28, RZ, R28, !PT ;  /* 0x0000001cff1c7209 */ /* 0x000fc60007800000 */
[----:B------:R2:W-:Y:S01]  /*2370*/  @!P6 STG.E desc[UR4][R56.64], R63 ;  /* 0x0000003f3800e986 */ /* 0x0005e2000c101904 */
[----:B0-----:R-:W-:Y:S02]  /*2380*/  I2FP.F32.S32 R5, R16 ;  /* 0x0000001000057245 */ /* 0x001fe40000201400 */
[C---:B------:R-:W-:Y:S02]  /*2390*/  FSETP.GEU.AND P6, PT, R53.reuse, 1, PT ;  /* 0x3f8000003500780b */ /* 0x040fe40003fce000 */
[----:B------:R-:W-:Y:S01]  /*23a0*/  I2FP.F32.S32 R16, R11 ;  /* 0x0000000b00107245 */ /* 0x000fe20000201400 */
[----:B------:R-:W-:Y:S01]  /*23b0*/  FADD R5, R50, -R5 ;  /* 0x8000000532057221 */ /* 0x000fe20000000000 */
[----:B------:R-:W-:Y:S02]  /*23c0*/  FSEL R20, R53, 1, !P6 ;  /* 0x3f80000035147808 */ /* 0x000fe40007000000 */
[----:B------:R-:W-:Y:S01]  /*23d0*/  FSETP.GEU.AND P6, PT, R28, 1, PT ;  /* 0x3f8000001c00780b */ /* 0x000fe20003fce000 */
[----:B------:R-:W-:Y:S01]  /*23e0*/  FADD R16, R49, -R16 ;  /* 0x8000001031107221 */ /* 0x000fe20000000000 */
[----:B------:R-:W-:-:S02]  /*23f0*/  FMNMX R5, RZ, R5, !PT ;  /* 0x00000005ff057209 */ /* 0x000fc40007800000 */
[----:B------:R-:W-:Y:S02]  /*2400*/  FSEL R4, R28, 1, !P6 ;  /* 0x3f8000001c047808 */ /* 0x000fe40007000000 */
[C---:B------:R-:W-:Y:S02]  /*2410*/  FSETP.GEU.AND P6, PT, R5.reuse, 1, PT ;  /* 0x3f8000000500780b */ /* 0x040fe40003fce000 */
[----:B------:R-:W-:Y:S02]  /*2420*/  FMNMX R16, RZ, R16, !PT ;  /* 0x00000010ff107209 */ /* 0x000fe40007800000 */
[----:B-1----:R-:W-:Y:S02]  /*2430*/  FSEL R22, R5, 1, !P6 ;  /* 0x3f80000005167808 */ /* 0x002fe40007000000 */
[----:B------:R-:W-:-:S04]  /*2440*/  FSETP.GEU.AND P6, PT, R16, 1, PT ;  /* 0x3f8000001000780b */ /* 0x000fc80003fce000 */
[----:B------:R-:W-:Y:S02]  /*2450*/  FSEL R16, R16, 1, !P6 ;  /* 0x3f80000010107808 */ /* 0x000fe40007000000 */
[----:B------:R-:W-:-:S04]  /*2460*/  FSETP.GEU.AND P6, PT, R13, 1, PT ;  /* 0x3f8000000d00780b */ /* 0x000fc80003fce000 */
[----:B------:R-:W-:Y:S02]  /*2470*/  FSEL R13, R13, 1, !P6 ;  /* 0x3f8000000d0d7808 */ /* 0x000fe40007000000 */
[----:B------:R-:W-:Y:S01]  /*2480*/  ISETP.GE.AND P6, PT, R8, 0x105eac, PT ;  /* 0x00105eac0800780c */ /* 0x000fe20003fc6270 */
[----:B------:R-:W-:Y:S01]  /*2490*/  FADD R37, -R12, R37 ;  /* 0x000000250c257221 */ /* 0x000fe20000000100 */
[----:B------:R-:W-:Y:S01]  /*24a0*/  FADD R46, -R77, R46 ;  /* 0x0000002e4d2e7221 */ /* 0x000fe20000000100 */
[----:B------:R-:W-:Y:S01]  /*24b0*/  FADD R18, -R19, R18 ;  /* 0x0000001213127221 */ /* 0x000fe20000000100 */
[----:B------:R-:W-:Y:S01]  /*24c0*/  FADD R47, -R6, R47 ;  /* 0x0000002f062f7221 */ /* 0x000fe20000000100 */
[----:B------:R-:W-:Y:S01]  /*24d0*/  FADD R25, -R10, R25 ;  /* 0x000000190a197221 */ /* 0x000fe20000000100 */
[----:B------:R-:W-:Y:S01]  /*24e0*/  FMUL R37, R37, R4 ;  /* 0x0000000425257220 */ /* 0x000fe20000400000 */
[----:B------:R-:W-:Y:S01]  /*24f0*/  FMUL R17, R46, R13 ;  /* 0x0000000d2e117220 */ /* 0x000fe20000400000 */
[----:B------:R-:W-:Y:S01]  /*2500*/  FADD R27, -R27, R36 ;  /* 0x000000241b1b7221 */ /* 0x000fe20000000100 */
[----:B------:R-:W-:Y:S01]  /*2510*/  FMUL R19, R18, R3 ;  /* 0x0000000312137220 */ /* 0x000fe20000400000 */
[----:B------:R-:W-:-:S04]  /*2520*/  IMAD.WIDE R4, R0, 0x4, R14 ;  /* 0x0000000400047825 */ /* 0x000fc800078e020e */
[----:B------:R-:W-:Y:S01]  /*2530*/  FADD R74, -R75, R74 ;  /* 0x0000004a4b4a7221 */ /* 0x000fe20000000100 */
[----:B------:R-:W-:Y:S01]  /*2540*/  FMUL R47, R47, R16 ;  /* 0x000000102f2f7220 */ /* 0x000fe20000400000 */
[----:B------:R-:W-:Y:S01]  /*2550*/  FMUL R25, R25, R22 ;  /* 0x0000001619197220 */ /* 0x000fe20000400000 */
[----:B------:R-:W-:-:S04]  /*2560*/  IMAD.WIDE R2, R2, 0x4, R14 ;  /* 0x0000000402027825 */ /* 0x000fc800078e020e */
[----:B------:R-:W-:Y:S01]  /*2570*/  FMUL R27, R27, R20 ;  /* 0x000000141b1b7220 */ /* 0x000fe20000400000 */
[----:B------:R-:W-:-:S04]  /*2580*/  IMAD.WIDE R6, R59, 0x4, R14 ;  /* 0x000000043b067825 */ /* 0x000fc800078e020e */
[----:B------:R-:W-:Y:S01]  /*2590*/  FFMA R74, R40, R74, R75 ;  /* 0x0000004a284a7223 */ /* 0x000fe2000000004b */
[----:B------:R2:W-:Y:S01]  /*25a0*/  @!P6 STG.E desc[UR4][R4.64], R17 ;  /* 0x000000110400e986 */ /* 0x0005e2000c101904 */
[----:B------:R-:W-:-:S03]  /*25b0*/  IMAD.WIDE R10, R69, 0x4, R14 ;  /* 0x00000004450a7825 */ /* 0x000fc600078e020e */
[----:B------:R2:W-:Y:S01]  /*25c0*/  @!P5 STG.E desc[UR4][R2.64], R47 ;  /* 0x0000002f0200d986 */ /* 0x0005e2000c101904 */
[----:B------:R-:W-:-:S03]  /*25d0*/  IMAD.WIDE R8, R67, 0x4, R14 ;  /* 0x0000000443087825 */ /* 0x000fc600078e020e */
[----:B------:R2:W-:Y:S01]  /*25e0*/  @!P4 STG.E desc[UR4][R6.64], R25 ;  /* 0x000000190600c986 */ /* 0x0005e2000c101904 */
[----:B------:R-:W-:-:S04]  /*25f0*/  IMAD.WIDE R12, R73, 0x4, R14 ;  /* 0x00000004490c7825 */ /* 0x000fc800078e020e */
[----:B------:R-:W-:Y:S01]  /*2600*/  FADD R29, -R29, R74 ;  /* 0x0000004a1d1d7221 */ /* 0x000fe20000000100 */
[----:B------:R2:W-:Y:S04]  /*2610*/  @!P3 STG.E desc[UR4][R10.64], R37 ;  /* 0x000000250a00b986 */ /* 0x0005e8000c101904 */
[----:B------:R2:W-:Y:S01]  /*2620*/  @!P2 STG.E desc[UR4][R8.64], R27 ;  /* 0x0000001b0800a986 */ /* 0x0005e2000c101904 */
[----:B------:R-:W-:-:S03]  /*2630*/  FMUL R29, R29, R58 ;  /* 0x0000003a1d1d7220 */ /* 0x000fc60000400000 */
[----:B------:R2:W-:Y:S01]  /*2640*/  @!P1 STG.E desc[UR4][R12.64], R19 ;  /* 0x000000130c009986 */ /* 0x0005e2000c101904 */
[----:B------:R-:W-:Y:S01]  /*2650*/  IMAD.WIDE R14, R65, 0x4, R14 ;  /* 0x00000004410e7825 */ /* 0x000fe200078e020e */
[----:B------:R-:W-:Y:S06]  /*2660*/  @P0 EXIT ;  /* 0x000000000000094d */ /* 0x000fec0003800000 */
[----:B------:R-:W-:Y:S01]  /*2670*/  STG.E desc[UR4][R14.64], R29 ;  /* 0x0000001d0e007986 */ /* 0x000fe2000c101904 */
[----:B------:R-:W-:Y:S05]  /*2680*/  EXIT ;  /* 0x000000000000794d */ /* 0x000fea0003800000 */
.L_x_0:
[----:B------:R-:W-:-:S00]  /*2690*/  BRA `(.L_x_0) ;  /* 0xfffffffc00fc7947 */ /* 0x000fc0000383ffff */
[----:B------:R-:W-:-:S00]  /*26a0*/  NOP ;  /* 0x0000000000007918 */ /* 0x000fc00000000000 */
        /* <DEDUP_REMOVED lines=13> */
.L_x_1:


//--------------------- .nv.constant0.triton_poi_fused__to_copy__unsafe_index_add_arange_clamp_mul_sub_0 --------------------------
	.section	.nv.constant0.triton_poi_fused__to_copy__unsafe_index_add_arange_clamp_mul_sub_0,"a",@progbits
	.sectionflags	@""
	.align	4
.nv.constant0.triton_poi_fused__to_copy__unsafe_index_add_arange_clamp_mul_sub_0:
	.zero		556
